// auto-generated by cutlass_sweep.gemm — config: {"arch": "sm_100", "cluster_m": 1, "cluster_n": 1, "dtype": "bf16", "stages": 5, "tile_k": 64, "tile_m": 128, "tile_n": 64}
#include "cutlass/cutlass.h"
#include "cutlass/gemm/collective/collective_builder.hpp"
#include "cutlass/gemm/device/gemm_universal_adapter.h"
#include "cutlass/gemm/kernel/gemm_universal.hpp"
#include "cutlass/epilogue/collective/collective_builder.hpp"

using ElemA = cutlass::bfloat16_t;
using ElemB = cutlass::bfloat16_t;
using ElemCD = cutlass::bfloat16_t;
using Acc  = float;
using TileShape    = cute::Shape<cute::_128, cute::_64, cute::_64>;
using ClusterShape = cute::Shape<cute::_1, cute::_1, cute::_1>;

using CollectiveEpilogue = typename cutlass::epilogue::collective::CollectiveBuilder<
    cutlass::arch::Sm100, cutlass::arch::OpClassTensorOp,
    TileShape, ClusterShape,
    cutlass::epilogue::collective::EpilogueTileAuto,
    Acc, Acc,
    ElemCD, cutlass::layout::RowMajor, 128 / cutlass::sizeof_bits<ElemCD>::value,
    ElemCD, cutlass::layout::RowMajor, 128 / cutlass::sizeof_bits<ElemCD>::value,
    cutlass::epilogue::collective::EpilogueScheduleAuto
  >::CollectiveOp;

using CollectiveMainloop = typename cutlass::gemm::collective::CollectiveBuilder<
    cutlass::arch::Sm100, cutlass::arch::OpClassTensorOp,
    ElemA, cutlass::layout::RowMajor, 128 / cutlass::sizeof_bits<ElemA>::value,
    ElemB, cutlass::layout::ColumnMajor, 128 / cutlass::sizeof_bits<ElemB>::value,
    Acc,
    TileShape, ClusterShape,
    cutlass::gemm::collective::StageCount<5>,
    cutlass::gemm::collective::KernelScheduleAuto
  >::CollectiveOp;

using GemmKernel = cutlass::gemm::kernel::GemmUniversal<
    cute::Shape<int,int,int,int>,
    CollectiveMainloop,
    CollectiveEpilogue
>;
using Gemm = cutlass::gemm::device::GemmUniversalAdapter<GemmKernel>;

// Force the device kernel symbol into the cubin without needing a host main.
auto* _anchor = &cutlass::device_kernel<GemmKernel>;


// ===== COMPILED SASS (sm_100a) =====

	.target	sm_100a

	.elftype	@"ET_EXEC"


//--------------------- .note.nv.tkinfo           --------------------------
	.section	.note.nv.tkinfo,"",@"SHT_NOTE"
	.sectionflags	@"SHF_NOTE_NV_TKINFO"
	.tkinfo
        /*0018*/ 	.word	0x00000002
        /*0030*/ 	.string	""
        /*0030*/ 	.string	"ptxas"
        /*0030*/ 	.string	"Cuda compilation tools, release 13.0, V13.0.88"
        /*0030*/ 	.string	"Build cuda_13.0.r13.0/compiler.36424714_0"
        /*0030*/ 	.string	"-arch sm_100a -m 64 "



//--------------------- .note.nv.cuinfo           --------------------------
	.section	.note.nv.cuinfo,"",@"SHT_NOTE"
	.sectionflags	@"SHF_NOTE_NV_CUINFO"
        /*0018*/ 	.short	0x0002
        /*001a*/ 	.short	0x0064
        /*001c*/ 	.short	0x0082
	.zero		2


//--------------------- .nv.info                  --------------------------
	.section	.nv.info,"",@"SHT_CUDA_INFO"
	.align	4


	//----- nvinfo : EIATTR_REGCOUNT
	.align		4
        /*0000*/ 	.byte	0x04, 0x2f
        /*0002*/ 	.short	(.L_19 - .L_18)
	.align		4
.L_18:
        /*0004*/ 	.word	index@(_ZN7cutlass13device_kernelINS_4gemm6kernel13GemmUniversalIN4cute5tupleIJiiiiEEENS1_10collective13CollectiveMmaINS1_35MainloopSm100TmaUmmaWarpSpecializedILi5ELi2ELi4ENS5_IJNS4_1CILi1EEESB_SB_EEEEENS5_IJNSA_ILi128EEENSA_ILi64EEESF_EEENS_10bfloat16_tENS5_IJlSB_lEEESH_SI_NS4_8TiledMMAINS4_8MMA_AtomIJNS4_20SM100_MMA_F16BF16_SSISH_SH_fLi128ELi64ELNS4_4UMMA5MajorE0ELSN_0ELNSM_7ScaleInE0ELSO_0EEEEEENS4_6LayoutISC_NS5_IJNSA_ILi0EEESS_SS_EEEEENS5_IJNS4_10UnderscoreESV_SV_EEEEENS4_13SM90_TMA_LOADENS4_14ComposedLayoutINS4_7SwizzleILi3ELi4ELi3EEENS4_18smem_ptr_flag_bitsILi16EEENSR_INS5_IJNSA_ILi8EEESF_EEENS5_IJSF_SB_EEEEEEEvNS4_8identityESY_S18_vS19_EENS_8epilogue10collective18CollectiveEpilogueINS1B_23Sm100TmaWarpSpecializedILi3ELi2ELi32ELb1ELb0EEEJSG_NS5_IJNSR_ISE_SB_EENSR_INSA_ILi32EEESB_EEEEESH_SI_SH_SI_NS1B_6fusion15FusionCallbacksIS1F_NS1K_17LinearCombinationISH_fSH_fLNS_15FloatRoundStyleE2EEESG_S1J_JEEENS4_5SM1004TMEM4LOAD26SM100_TMEM_LOAD_32dp32b32xESY_NSZ_INS10_ILi2ELi4ELi3EEES13_NSR_INS5_IJS14_S1H_EEENS5_IJS1H_SB_EEEEEEENS4_39AutoVectorizingCopyWithAssumedAlignmentILi128EEENS4_14SM90_TMA_STOREES1Y_S20_S20_EEEvvEEEEvNT_6ParamsE)
        /*0008*/ 	.word	0x0000006f


	//----- nvinfo : EIATTR_FRAME_SIZE
	.align		4
.L_19:
        /*000c*/ 	.byte	0x04, 0x11
        /*000e*/ 	.short	(.L_21 - .L_20)
	.align		4
.L_20:
        /*0010*/ 	.word	index@($__internal_2_$__cuda_sm10x_tcgen05_guardrail_trap_unallocated_columns_being_dealloced)
        /*0014*/ 	.word	0x00000000


	//----- nvinfo : EIATTR_FRAME_SIZE
	.align		4
.L_21:
        /*0018*/ 	.byte	0x04, 0x11
        /*001a*/ 	.short	(.L_23 - .L_22)
	.align		4
.L_22:
        /*001c*/ 	.word	index@($__internal_1_$__cuda_sm10x_tcgen05_guardrail_trap_phase_invalid_during_alloc)
        /*0020*/ 	.word	0x00000000


	//----- nvinfo : EIATTR_FRAME_SIZE
	.align		4
.L_23:
        /*0024*/ 	.byte	0x04, 0x11
        /*0026*/ 	.short	(.L_25 - .L_24)
	.align		4
.L_24:
        /*0028*/ 	.word	index@($__internal_0_$__cuda_sm10x_tcgen05_guardrail_trap_col_being_dealloced_not_returned_by_alloc)
        /*002c*/ 	.word	0x00000000


	//----- nvinfo : EIATTR_FRAME_SIZE
	.align		4
.L_25:
        /*0030*/ 	.byte	0x04, 0x11
        /*0032*/ 	.short	(.L_27 - .L_26)
	.align		4
.L_26:
        /*0034*/ 	.word	index@(_ZN7cutlass13device_kernelINS_4gemm6kernel13GemmUniversalIN4cute5tupleIJiiiiEEENS1_10collective13CollectiveMmaINS1_35MainloopSm100TmaUmmaWarpSpecializedILi5ELi2ELi4ENS5_IJNS4_1CILi1EEESB_SB_EEEEENS5_IJNSA_ILi128EEENSA_ILi64EEESF_EEENS_10bfloat16_tENS5_IJlSB_lEEESH_SI_NS4_8TiledMMAINS4_8MMA_AtomIJNS4_20SM100_MMA_F16BF16_SSISH_SH_fLi128ELi64ELNS4_4UMMA5MajorE0ELSN_0ELNSM_7ScaleInE0ELSO_0EEEEEENS4_6LayoutISC_NS5_IJNSA_ILi0EEESS_SS_EEEEENS5_IJNS4_10UnderscoreESV_SV_EEEEENS4_13SM90_TMA_LOADENS4_14ComposedLayoutINS4_7SwizzleILi3ELi4ELi3EEENS4_18smem_ptr_flag_bitsILi16EEENSR_INS5_IJNSA_ILi8EEESF_EEENS5_IJSF_SB_EEEEEEEvNS4_8identityESY_S18_vS19_EENS_8epilogue10collective18CollectiveEpilogueINS1B_23Sm100TmaWarpSpecializedILi3ELi2ELi32ELb1ELb0EEEJSG_NS5_IJNSR_ISE_SB_EENSR_INSA_ILi32EEESB_EEEEESH_SI_SH_SI_NS1B_6fusion15FusionCallbacksIS1F_NS1K_17LinearCombinationISH_fSH_fLNS_15FloatRoundStyleE2EEESG_S1J_JEEENS4_5SM1004TMEM4LOAD26SM100_TMEM_LOAD_32dp32b32xESY_NSZ_INS10_ILi2ELi4ELi3EEES13_NSR_INS5_IJS14_S1H_EEENS5_IJS1H_SB_EEEEEEENS4_39AutoVectorizingCopyWithAssumedAlignmentILi128EEENS4_14SM90_TMA_STOREES1Y_S20_S20_EEEvvEEEEvNT_6ParamsE)
        /*0038*/ 	.word	0x00000000


	//----- nvinfo : EIATTR_MIN_STACK_SIZE
	.align		4
.L_27:
        /*003c*/ 	.byte	0x04, 0x12
        /*003e*/ 	.short	(.L_29 - .L_28)
	.align		4
.L_28:
        /*0040*/ 	.word	index@(_ZN7cutlass13device_kernelINS_4gemm6kernel13GemmUniversalIN4cute5tupleIJiiiiEEENS1_10collective13CollectiveMmaINS1_35MainloopSm100TmaUmmaWarpSpecializedILi5ELi2ELi4ENS5_IJNS4_1CILi1EEESB_SB_EEEEENS5_IJNSA_ILi128EEENSA_ILi64EEESF_EEENS_10bfloat16_tENS5_IJlSB_lEEESH_SI_NS4_8TiledMMAINS4_8MMA_AtomIJNS4_20SM100_MMA_F16BF16_SSISH_SH_fLi128ELi64ELNS4_4UMMA5MajorE0ELSN_0ELNSM_7ScaleInE0ELSO_0EEEEEENS4_6LayoutISC_NS5_IJNSA_ILi0EEESS_SS_EEEEENS5_IJNS4_10UnderscoreESV_SV_EEEEENS4_13SM90_TMA_LOADENS4_14ComposedLayoutINS4_7SwizzleILi3ELi4ELi3EEENS4_18smem_ptr_flag_bitsILi16EEENSR_INS5_IJNSA_ILi8EEESF_EEENS5_IJSF_SB_EEEEEEEvNS4_8identityESY_S18_vS19_EENS_8epilogue10collective18CollectiveEpilogueINS1B_23Sm100TmaWarpSpecializedILi3ELi2ELi32ELb1ELb0EEEJSG_NS5_IJNSR_ISE_SB_EENSR_INSA_ILi32EEESB_EEEEESH_SI_SH_SI_NS1B_6fusion15FusionCallbacksIS1F_NS1K_17LinearCombinationISH_fSH_fLNS_15FloatRoundStyleE2EEESG_S1J_JEEENS4_5SM1004TMEM4LOAD26SM100_TMEM_LOAD_32dp32b32xESY_NSZ_INS10_ILi2ELi4ELi3EEES13_NSR_INS5_IJS14_S1H_EEENS5_IJS1H_SB_EEEEEEENS4_39AutoVectorizingCopyWithAssumedAlignmentILi128EEENS4_14SM90_TMA_STOREES1Y_S20_S20_EEEvvEEEEvNT_6ParamsE)
        /*0044*/ 	.word	0x00000000
.L_29:


//--------------------- .nv.compat                --------------------------
	.section	.nv.compat,"",@"SHT_CUDA_COMPAT_INFO"
	.align	4
        /*0000*/ 	.byte	0x02, 0x09, 0x01, 0x00, 0x02, 0x02, 0x02, 0x00, 0x02, 0x05, 0x05, 0x00, 0x03, 0x07, 0x01, 0x01
        /*0010*/ 	.byte	0x02, 0x03, 0x01, 0x00, 0x02, 0x06, 0x01, 0x00, 0x04, 0x0b, 0x08, 0x00, 0x09, 0x00, 0x00, 0x00
        /*0020*/ 	.byte	0x00, 0x00, 0x00, 0x00


//--------------------- .nv.info._ZN7cutlass13device_kernelINS_4gemm6kernel13GemmUniversalIN4cute5tupleIJiiiiEEENS1_10collective13CollectiveMmaINS1_35MainloopSm100TmaUmmaWarpSpecializedILi5ELi2ELi4ENS5_IJNS4_1CILi1EEESB_SB_EEEEENS5_IJNSA_ILi128EEENSA_ILi64EEESF_EEENS_10bfloat16_tENS5_IJlSB_lEEESH_SI_NS4_8TiledMMAINS4_8MMA_AtomIJNS4_20SM100_MMA_F16BF16_SSISH_SH_fLi128ELi64ELNS4_4UMMA5MajorE0ELSN_0ELNSM_7ScaleInE0ELSO_0EEEEEENS4_6LayoutISC_NS5_IJNSA_ILi0EEESS_SS_EEEEENS5_IJNS4_10UnderscoreESV_SV_EEEEENS4_13SM90_TMA_LOADENS4_14ComposedLayoutINS4_7SwizzleILi3ELi4ELi3EEENS4_18smem_ptr_flag_bitsILi16EEENSR_INS5_IJNSA_ILi8EEESF_EEENS5_IJSF_SB_EEEEEEEvNS4_8identityESY_S18_vS19_EENS_8epilogue10collective18CollectiveEpilogueINS1B_23Sm100TmaWarpSpecializedILi3ELi2ELi32ELb1ELb0EEEJSG_NS5_IJNSR_ISE_SB_EENSR_INSA_ILi32EEESB_EEEEESH_SI_SH_SI_NS1B_6fusion15FusionCallbacksIS1F_NS1K_17LinearCombinationISH_fSH_fLNS_15FloatRoundStyleE2EEESG_S1J_JEEENS4_5SM1004TMEM4LOAD26SM100_TMEM_LOAD_32dp32b32xESY_NSZ_INS10_ILi2ELi4ELi3EEES13_NSR_INS5_IJS14_S1H_EEENS5_IJS1H_SB_EEEEEEENS4_39AutoVectorizingCopyWithAssumedAlignmentILi128EEENS4_14SM90_TMA_STOREES1Y_S20_S20_EEEvvEEEEvNT_6ParamsE --------------------------
	.section	.nv.info._ZN7cutlass13device_kernelINS_4gemm6kernel13GemmUniversalIN4cute5tupleIJiiiiEEENS1_10collective13CollectiveMmaINS1_35MainloopSm100TmaUmmaWarpSpecializedILi5ELi2ELi4ENS5_IJNS4_1CILi1EEESB_SB_EEEEENS5_IJNSA_ILi128EEENSA_ILi64EEESF_EEENS_10bfloat16_tENS5_IJlSB_lEEESH_SI_NS4_8TiledMMAINS4_8MMA_AtomIJNS4_20SM100_MMA_F16BF16_SSISH_SH_fLi128ELi64ELNS4_4UMMA5MajorE0ELSN_0ELNSM_7ScaleInE0ELSO_0EEEEEENS4_6LayoutISC_NS5_IJNSA_ILi0EEESS_SS_EEEEENS5_IJNS4_10UnderscoreESV_SV_EEEEENS4_13SM90_TMA_LOADENS4_14ComposedLayoutINS4_7SwizzleILi3ELi4ELi3EEENS4_18smem_ptr_flag_bitsILi16EEENSR_INS5_IJNSA_ILi8EEESF_EEENS5_IJSF_SB_EEEEEEEvNS4_8identityESY_S18_vS19_EENS_8epilogue10collective18CollectiveEpilogueINS1B_23Sm100TmaWarpSpecializedILi3ELi2ELi32ELb1ELb0EEEJSG_NS5_IJNSR_ISE_SB_EENSR_INSA_ILi32EEESB_EEEEESH_SI_SH_SI_NS1B_6fusion15FusionCallbacksIS1F_NS1K_17LinearCombinationISH_fSH_fLNS_15FloatRoundStyleE2EEESG_S1J_JEEENS4_5SM1004TMEM4LOAD26SM100_TMEM_LOAD_32dp32b32xESY_NSZ_INS10_ILi2ELi4ELi3EEES13_NSR_INS5_IJS14_S1H_EEENS5_IJS1H_SB_EEEEEEENS4_39AutoVectorizingCopyWithAssumedAlignmentILi128EEENS4_14SM90_TMA_STOREES1Y_S20_S20_EEEvvEEEEvNT_6ParamsE,"",@"SHT_CUDA_INFO"
	.sectionflags	@""
	.align	4


	//----- nvinfo : EIATTR_CUDA_API_VERSION
	.align		4
        /*0000*/ 	.byte	0x04, 0x37
        /*0002*/ 	.short	(.L_31 - .L_30)
.L_30:
        /*0004*/ 	.word	0x00000082


	//----- nvinfo : EIATTR_KPARAM_INFO
	.align		4
.L_31:
        /*0008*/ 	.byte	0x04, 0x17
        /*000a*/ 	.short	(.L_33 - .L_32)
.L_32:
        /*000c*/ 	.word	0x00000000
        /*0010*/ 	.short	0x0000
        /*0012*/ 	.short	0x0000
        /*0014*/ 	.byte	0x00, 0xf0, 0x01, 0x20


	//----- nvinfo : EIATTR_AT_ENTRY_FRAGMENTS
	.align		4
.L_33:
        /*0018*/ 	.byte	0x04, 0x4f
        /*001a*/ 	.short	(.L_35 - .L_34)


	//   ....[0]....
.L_34:
        /*001c*/ 	.word	0x00000006


	//----- nvinfo : EIATTR_RESERVED_SMEM_USED
	.align		4
.L_35:
        /*0020*/ 	.byte	0x01, 0x41
	.zero		2


	//----- nvinfo : EIATTR_SPARSE_MMA_MASK
	.align		4
        /*0024*/ 	.byte	0x03, 0x50
        /*0026*/ 	.short	0x0000


	//----- nvinfo : EIATTR_TCGEN05_1CTA_USED
	.align		4
        /*0028*/ 	.byte	0x01, 0x51
	.zero		2


	//----- nvinfo : EIATTR_MAXREG_COUNT
	.align		4
        /*002c*/ 	.byte	0x03, 0x1b
        /*002e*/ 	.short	0x00ff


	//----- nvinfo : EIATTR_NUM_BARRIERS
	.align		4
        /*0030*/ 	.byte	0x02, 0x4c
        /*0032*/ 	.byte	0x07
	.zero		1


	//----- nvinfo : EIATTR_EXTERNS
	.align		4
        /*0034*/ 	.byte	0x04, 0x0f
        /*0036*/ 	.short	(.L_37 - .L_36)


	//   ....[0]....
	.align		4
.L_36:
        /*0038*/ 	.word	index@(__assertfail)


	//----- nvinfo : EIATTR_MERCURY_ISA_VERSION
	.align		4
.L_37:
        /*003c*/ 	.byte	0x03, 0x5f
        /*003e*/ 	.short	0x0101


	//----- nvinfo : EIATTR_INT_WARP_WIDE_INSTR_OFFSETS
	.align		4
        /*0040*/ 	.byte	0x04, 0x31
        /*0042*/ 	.short	(.L_39 - .L_38)


	//   ....[0]....
.L_38:
        /*0044*/ 	.word	0x00001de0


	//   ....[1]....
        /*0048*/ 	.word	0x000038b0


	//   ....[2]....
        /*004c*/ 	.word	0x000038e0


	//   ....[3]....
        /*0050*/ 	.word	0x00003930


	//   ....[4]....
        /*0054*/ 	.word	0x00004220


	//   ....[5]....
        /*0058*/ 	.word	0x00004240


	//   ....[6]....
        /*005c*/ 	.word	0x00004510


	//   ....[7]....
        /*0060*/ 	.word	0x00004640


	//----- nvinfo : EIATTR_COOP_GROUP_MASK_REGIDS
	.align		4
.L_39:
        /*0064*/ 	.byte	0x04, 0x29
        /*0066*/ 	.short	(.L_41 - .L_40)


	//   ....[0]....
.L_40:
        /*0068*/ 	.word	0xffffffff


	//   ....[1]....
        /*006c*/ 	.word	0xffffffff


	//   ....[2]....
        /*0070*/ 	.word	0xffffffff


	//   ....[3]....
        /*0074*/ 	.word	0xffffffff


	//   ....[4]....
        /*0078*/ 	.word	0xffffffff


	//   ....[5]....
        /*007c*/ 	.word	0xffffffff


	//   ....[6]....
        /*0080*/ 	.word	0xffffffff


	//   ....[7]....
        /*0084*/ 	.word	0xffffffff


	//   ....[8]....
        /*0088*/ 	.word	0xffffffff


	//   ....[9]....
        /*008c*/ 	.word	0xffffffff


	//   ....[10]....
        /*0090*/ 	.word	0xffffffff


	//   ....[11]....
        /*0094*/ 	.word	0xffffffff


	//   ....[12]....
        /*0098*/ 	.word	0xffffffff


	//----- nvinfo : EIATTR_COOP_GROUP_INSTR_OFFSETS
	.align		4
.L_41:
        /*009c*/ 	.byte	0x04, 0x28
        /*009e*/ 	.short	(.L_43 - .L_42)


	//   ....[0]....
.L_42:
        /*00a0*/ 	.word	0x00000090


	//   ....[1]....
        /*00a4*/ 	.word	0x000004d0


	//   ....[2]....
        /*00a8*/ 	.word	0x00000660


	//   ....[3]....
        /*00ac*/ 	.word	0x000007e0


	//   ....[4]....
        /*00b0*/ 	.word	0x000008e0


	//   ....[5]....
        /*00b4*/ 	.word	0x00000a50


	//   ....[6]....
        /*00b8*/ 	.word	0x00000bf0


	//   ....[7]....
        /*00bc*/ 	.word	0x00001cc0


	//   ....[8]....
        /*00c0*/ 	.word	0x00002b30


	//   ....[9]....
        /*00c4*/ 	.word	0x00002d40


	//   ....[10]....
        /*00c8*/ 	.word	0x00002d70


	//   ....[11]....
        /*00cc*/ 	.word	0x000037a0


	//   ....[12]....
        /*00d0*/ 	.word	0x000039d0


	//----- nvinfo : EIATTR_VRC_CTA_INIT_COUNT
	.align		4
.L_43:
        /*00d4*/ 	.byte	0x02, 0x4a
        /*00d6*/ 	.byte	0x80
	.zero		1


	//----- nvinfo : EIATTR_SYSCALL_OFFSETS
	.align		4
        /*00d8*/ 	.byte	0x04, 0x46
        /*00da*/ 	.short	(.L_45 - .L_44)


	//   ....[0]....
.L_44:
        /*00dc*/ 	.word	0x000051f0


	//   ....[1]....
        /*00e0*/ 	.word	0x000052e0


	//   ....[2]....
        /*00e4*/ 	.word	0x00005b20


	//   ....[3]....
        /*00e8*/ 	.word	0x000067d0


	//----- nvinfo : EIATTR_MBARRIER_INSTR_OFFSETS
	.align		4
.L_45:
        /*00ec*/ 	.byte	0x04, 0x39
        /*00ee*/ 	.short	(.L_47 - .L_46)


	//   ....[0]....
.L_46:
        /*00f0*/ 	.word	0x000005b0
        /*00f4*/ 	.word	0x000000ff
        /*00f8*/ 	.word	0x00000000
        /*00fc*/ 	.short	0x0100
        /*00fe*/ 	.byte	0x05
	.zero		1


	//   ....[1]....
        /*0100*/ 	.word	0x000005c0
        /*0104*/ 	.word	0x000000ff
        /*0108*/ 	.word	0x00000028
        /*010c*/ 	.short	0x0100
        /*010e*/ 	.byte	0x05
	.zero		1


	//   ....[2]....
        /*0110*/ 	.word	0x000005d0
        /*0114*/ 	.word	0x000000ff
        /*0118*/ 	.word	0x00000008
        /*011c*/ 	.short	0x0100
        /*011e*/ 	.byte	0x05
	.zero		1


	//   ....[3]....
        /*0120*/ 	.word	0x000005e0
        /*0124*/ 	.word	0x000000ff
        /*0128*/ 	.word	0x00000030
        /*012c*/ 	.short	0x0100
        /*012e*/ 	.byte	0x05
	.zero		1


	//   ....[4]....
        /*0130*/ 	.word	0x000005f0
        /*0134*/ 	.word	0x000000ff
        /*0138*/ 	.word	0x00000010
        /*013c*/ 	.short	0x0100
        /*013e*/ 	.byte	0x05
	.zero		1


	//   ....[5]....
        /*0140*/ 	.word	0x00000600
        /*0144*/ 	.word	0x000000ff
        /*0148*/ 	.word	0x00000038
        /*014c*/ 	.short	0x0100
        /*014e*/ 	.byte	0x05
	.zero		1


	//   ....[6]....
        /*0150*/ 	.word	0x00000610
        /*0154*/ 	.word	0x000000ff
        /*0158*/ 	.word	0x00000018
        /*015c*/ 	.short	0x0100
        /*015e*/ 	.byte	0x05
	.zero		1


	//   ....[7]....
        /*0160*/ 	.word	0x00000620
        /*0164*/ 	.word	0x000000ff
        /*0168*/ 	.word	0x00000040
        /*016c*/ 	.short	0x0100
        /*016e*/ 	.byte	0x05
	.zero		1


	//   ....[8]....
        /*0170*/ 	.word	0x00000630
        /*0174*/ 	.word	0x000000ff
        /*0178*/ 	.word	0x00000020
        /*017c*/ 	.short	0x0100
        /*017e*/ 	.byte	0x05
	.zero		1


	//   ....[9]....
        /*0180*/ 	.word	0x00000640
        /*0184*/ 	.word	0x000000ff
        /*0188*/ 	.word	0x00000048
        /*018c*/ 	.short	0x0100
        /*018e*/ 	.byte	0x05
	.zero		1


	//   ....[10]....
        /*0190*/ 	.word	0x00000770
        /*0194*/ 	.word	0x000000ff
        /*0198*/ 	.word	0x00000050
        /*019c*/ 	.short	0x0100
        /*019e*/ 	.byte	0x07
	.zero		1


	//   ....[11]....
        /*01a0*/ 	.word	0x00000780
        /*01a4*/ 	.word	0x000000ff
        /*01a8*/ 	.word	0x00000068
        /*01ac*/ 	.short	0x0100
        /*01ae*/ 	.byte	0x07
	.zero		1


	//   ....[12]....
        /*01b0*/ 	.word	0x00000790
        /*01b4*/ 	.word	0x000000ff
        /*01b8*/ 	.word	0x00000058
        /*01bc*/ 	.short	0x0100
        /*01be*/ 	.byte	0x07
	.zero		1


	//   ....[13]....
        /*01c0*/ 	.word	0x000007a0
        /*01c4*/ 	.word	0x000000ff
        /*01c8*/ 	.word	0x00000070
        /*01cc*/ 	.short	0x0100
        /*01ce*/ 	.byte	0x07
	.zero		1


	//   ....[14]....
        /*01d0*/ 	.word	0x000007b0
        /*01d4*/ 	.word	0x000000ff
        /*01d8*/ 	.word	0x00000060
        /*01dc*/ 	.short	0x0100
        /*01de*/ 	.byte	0x07
	.zero		1


	//   ....[15]....
        /*01e0*/ 	.word	0x000007c0
        /*01e4*/ 	.word	0x000000ff
        /*01e8*/ 	.word	0x00000078
        /*01ec*/ 	.short	0x0100
        /*01ee*/ 	.byte	0x07
	.zero		1


	//   ....[16]....
        /*01f0*/ 	.word	0x000008b0
        /*01f4*/ 	.word	0x000000ff
        /*01f8*/ 	.word	0x00000080
        /*01fc*/ 	.short	0x0100
        /*01fe*/ 	.byte	0x05
	.zero		1


	//   ....[17]....
        /*0200*/ 	.word	0x000008c0
        /*0204*/ 	.word	0x000000ff
        /*0208*/ 	.word	0x00000088
        /*020c*/ 	.short	0x0100
        /*020e*/ 	.byte	0x05
	.zero		1


	//   ....[18]....
        /*0210*/ 	.word	0x00000a00
        /*0214*/ 	.word	0x000000ff
        /*0218*/ 	.word	0x00000090
        /*021c*/ 	.short	0x0100
        /*021e*/ 	.byte	0x05
	.zero		1


	//   ....[19]....
        /*0220*/ 	.word	0x00000a10
        /*0224*/ 	.word	0x000000ff
        /*0228*/ 	.word	0x000000a0
        /*022c*/ 	.short	0x0100
        /*022e*/ 	.byte	0x05
	.zero		1


	//   ....[20]....
        /*0230*/ 	.word	0x00000a20
        /*0234*/ 	.word	0x000000ff
        /*0238*/ 	.word	0x00000098
        /*023c*/ 	.short	0x0100
        /*023e*/ 	.byte	0x05
	.zero		1


	//   ....[21]....
        /*0240*/ 	.word	0x00000a30
        /*0244*/ 	.word	0x000000ff
        /*0248*/ 	.word	0x000000a8
        /*024c*/ 	.short	0x0100
        /*024e*/ 	.byte	0x05
	.zero		1


	//   ....[22]....
        /*0250*/ 	.word	0x00000b60
        /*0254*/ 	.word	0x000000ff
        /*0258*/ 	.word	0x000000b0
        /*025c*/ 	.short	0x0100
        /*025e*/ 	.byte	0x07
	.zero		1


	//   ....[23]....
        /*0260*/ 	.word	0x00000b70
        /*0264*/ 	.word	0x000000ff
        /*0268*/ 	.word	0x000000d0
        /*026c*/ 	.short	0x0100
        /*026e*/ 	.byte	0x07
	.zero		1


	//   ....[24]....
        /*0270*/ 	.word	0x00000b80
        /*0274*/ 	.word	0x000000ff
        /*0278*/ 	.word	0x000000b8
        /*027c*/ 	.short	0x0100
        /*027e*/ 	.byte	0x07
	.zero		1


	//   ....[25]....
        /*0280*/ 	.word	0x00000b90
        /*0284*/ 	.word	0x000000ff
        /*0288*/ 	.word	0x000000d8
        /*028c*/ 	.short	0x0100
        /*028e*/ 	.byte	0x07
	.zero		1


	//   ....[26]....
        /*0290*/ 	.word	0x00000ba0
        /*0294*/ 	.word	0x000000ff
        /*0298*/ 	.word	0x000000c0
        /*029c*/ 	.short	0x0100
        /*029e*/ 	.byte	0x07
	.zero		1


	//   ....[27]....
        /*02a0*/ 	.word	0x00000bb0
        /*02a4*/ 	.word	0x000000ff
        /*02a8*/ 	.word	0x000000e0
        /*02ac*/ 	.short	0x0100
        /*02ae*/ 	.byte	0x07
	.zero		1


	//   ....[28]....
        /*02b0*/ 	.word	0x00000bc0
        /*02b4*/ 	.word	0x000000ff
        /*02b8*/ 	.word	0x000000c8
        /*02bc*/ 	.short	0x0100
        /*02be*/ 	.byte	0x07
	.zero		1


	//   ....[29]....
        /*02c0*/ 	.word	0x00000bd0
        /*02c4*/ 	.word	0x000000ff
        /*02c8*/ 	.word	0x000000e8
        /*02cc*/ 	.short	0x0100
        /*02ce*/ 	.byte	0x07
	.zero		1


	//   ....[30]....
        /*02d0*/ 	.word	0x00000cc0
        /*02d4*/ 	.word	0x000000ff
        /*02d8*/ 	.word	0x000000f0
        /*02dc*/ 	.short	0x0100
        /*02de*/ 	.byte	0x05
	.zero		1


	//   ....[31]....
        /*02e0*/ 	.word	0x00000cd0
        /*02e4*/ 	.word	0x000000ff
        /*02e8*/ 	.word	0x00000100
        /*02ec*/ 	.short	0x0100
        /*02ee*/ 	.byte	0x05
	.zero		1


	//   ....[32]....
        /*02f0*/ 	.word	0x00000ce0
        /*02f4*/ 	.word	0x000000ff
        /*02f8*/ 	.word	0x000000f8
        /*02fc*/ 	.short	0x0100
        /*02fe*/ 	.byte	0x05
	.zero		1


	//   ....[33]....
        /*0300*/ 	.word	0x00000cf0
        /*0304*/ 	.word	0x000000ff
        /*0308*/ 	.word	0x00000108
        /*030c*/ 	.short	0x0100
        /*030e*/ 	.byte	0x05
	.zero		1


	//   ....[34]....
        /*0310*/ 	.word	0x000015c0
        /*0314*/ 	.word	0x00000002
        /*0318*/ 	.word	0x00000100
        /*031c*/ 	.short	0x010a
        /*031e*/ 	.byte	0xff
	.zero		1


	//   ....[35]....
        /*0320*/ 	.word	0x000015f0
        /*0324*/ 	.word	0x00000002
        /*0328*/ 	.word	0x000000f0
        /*032c*/ 	.short	0x0101
        /*032e*/ 	.byte	0xff
	.zero		1


	//   ....[36]....
        /*0330*/ 	.word	0x000016c0
        /*0334*/ 	.word	0x000000ff
        /*0338*/ 	.word	0x00000028
        /*033c*/ 	.short	0x010a
        /*033e*/ 	.byte	0x08
	.zero		1


	//   ....[37]....
        /*0340*/ 	.word	0x00001760
        /*0344*/ 	.word	0x000000ff
        /*0348*/ 	.word	0x00000028
        /*034c*/ 	.short	0x010a
        /*034e*/ 	.byte	0x21
	.zero		1


	//   ....[38]....
        /*0350*/ 	.word	0x000018b0
        /*0354*/ 	.word	0x000000ff
        /*0358*/ 	.word	0x00000028
        /*035c*/ 	.short	0x010a
        /*035e*/ 	.byte	0x08
	.zero		1


	//   ....[39]....
        /*0360*/ 	.word	0x000019c0
        /*0364*/ 	.word	0x000000ff
        /*0368*/ 	.word	0x00000088
        /*036c*/ 	.short	0x0101
        /*036e*/ 	.byte	0x04
	.zero		1


	//   ....[40]....
        /*0370*/ 	.word	0x000019e0
        /*0374*/ 	.word	0x000000ff
        /*0378*/ 	.word	0x00000028
        /*037c*/ 	.short	0x010a
        /*037e*/ 	.byte	0x08
	.zero		1


	//   ....[41]....
        /*0380*/ 	.word	0x00001a60
        /*0384*/ 	.word	0x000000ff
        /*0388*/ 	.word	0x00000028
        /*038c*/ 	.short	0x010a
        /*038e*/ 	.byte	0x11
	.zero		1


	//   ....[42]....
        /*0390*/ 	.word	0x00001bb0
        /*0394*/ 	.word	0x000000ff
        /*0398*/ 	.word	0x00000028
        /*039c*/ 	.short	0x010a
        /*039e*/ 	.byte	0x08
	.zero		1


	//   ....[43]....
        /*03a0*/ 	.word	0x00001cf0
        /*03a4*/ 	.word	0x00000002
        /*03a8*/ 	.word	0x00000090
        /*03ac*/ 	.short	0x010a
        /*03ae*/ 	.byte	0xff
	.zero		1


	//   ....[44]....
        /*03b0*/ 	.word	0x00001db0
        /*03b4*/ 	.word	0x00000002
        /*03b8*/ 	.word	0x00000000
        /*03bc*/ 	.short	0x0101
        /*03be*/ 	.byte	0xff
	.zero		1


	//   ....[45]....
        /*03c0*/ 	.word	0x00002310
        /*03c4*/ 	.word	0x000000ff
        /*03c8*/ 	.word	0x00000000
        /*03cc*/ 	.short	0x010a
        /*03ce*/ 	.byte	0x05
	.zero		1


	//   ....[46]....
        /*03d0*/ 	.word	0x000023a0
        /*03d4*/ 	.word	0x000000ff
        /*03d8*/ 	.word	0x00000000
        /*03dc*/ 	.short	0x010a
        /*03de*/ 	.byte	0x05
	.zero		1


	//   ....[47]....
        /*03e0*/ 	.word	0x00002430
        /*03e4*/ 	.word	0x000000ff
        /*03e8*/ 	.word	0x00000000
        /*03ec*/ 	.short	0x010a
        /*03ee*/ 	.byte	0x05
	.zero		1


	//   ....[48]....
        /*03f0*/ 	.word	0x000024c0
        /*03f4*/ 	.word	0x000000ff
        /*03f8*/ 	.word	0x00000000
        /*03fc*/ 	.short	0x010a
        /*03fe*/ 	.byte	0x05
	.zero		1


	//   ....[49]....
        /*0400*/ 	.word	0x00002560
        /*0404*/ 	.word	0x00000000
        /*0408*/ 	.word	0x00000000
        /*040c*/ 	.short	0x010a
        /*040e*/ 	.byte	0xff
	.zero		1


	//   ....[50]....
        /*0410*/ 	.word	0x00002680
        /*0414*/ 	.word	0x00000000
        /*0418*/ 	.word	0x000000f0
        /*041c*/ 	.short	0x010a
        /*041e*/ 	.byte	0xff
	.zero		1


	//   ....[51]....
        /*0420*/ 	.word	0x000026f0
        /*0424*/ 	.word	0x00000000
        /*0428*/ 	.word	0x00000000
        /*042c*/ 	.short	0x0101
        /*042e*/ 	.byte	0xff
	.zero		1


	//   ....[52]....
        /*0430*/ 	.word	0x00002710
        /*0434*/ 	.word	0x000000ff
        /*0438*/ 	.word	0x000000a0
        /*043c*/ 	.short	0x010a
        /*043e*/ 	.byte	0x05
	.zero		1


	//   ....[53]....
        /*0440*/ 	.word	0x00002830
        /*0444*/ 	.word	0x00000000
        /*0448*/ 	.word	0x00000090
        /*044c*/ 	.short	0x010a
        /*044e*/ 	.byte	0xff
	.zero		1


	//   ....[54]....
        /*0450*/ 	.word	0x00002930
        /*0454*/ 	.word	0x00000000
        /*0458*/ 	.word	0x00000000
        /*045c*/ 	.short	0x0101
        /*045e*/ 	.byte	0xff
	.zero		1


	//   ....[55]....
        /*0460*/ 	.word	0x000029c0
        /*0464*/ 	.word	0x000000ff
        /*0468*/ 	.word	0x000000a0
        /*046c*/ 	.short	0x0106
        /*046e*/ 	.byte	0x05
	.zero		1


	//   ....[56]....
        /*0470*/ 	.word	0x000029e0
        /*0474*/ 	.word	0x000000ff
        /*0478*/ 	.word	0x000000a0
        /*047c*/ 	.short	0x010a
        /*047e*/ 	.byte	0x05
	.zero		1


	//   ....[57]....
        /*0480*/ 	.word	0x00002a70
        /*0484*/ 	.word	0x000000ff
        /*0488*/ 	.word	0x000000a0
        /*048c*/ 	.short	0x0106
        /*048e*/ 	.byte	0x04
	.zero		1


	//   ....[58]....
        /*0490*/ 	.word	0x00002ab0
        /*0494*/ 	.word	0x00000000
        /*0498*/ 	.word	0x000000a0
        /*049c*/ 	.short	0x010a
        /*049e*/ 	.byte	0xff
	.zero		1


	//   ....[59]....
        /*04a0*/ 	.word	0x00002ff0
        /*04a4*/ 	.word	0x00000000
        /*04a8*/ 	.word	0x00000090
        /*04ac*/ 	.short	0x010a
        /*04ae*/ 	.byte	0xff
	.zero		1


	//   ....[60]....
        /*04b0*/ 	.word	0x00003100
        /*04b4*/ 	.word	0x00000003
        /*04b8*/ 	.word	0x00000000
        /*04bc*/ 	.short	0x0101
        /*04be*/ 	.byte	0xff
	.zero		1


	//   ....[61]....
        /*04c0*/ 	.word	0x00003110
        /*04c4*/ 	.word	0x000000ff
        /*04c8*/ 	.word	0x00000000
        /*04cc*/ 	.short	0x010a
        /*04ce*/ 	.byte	0x06
	.zero		1


	//   ....[62]....
        /*04d0*/ 	.word	0x00003130
        /*04d4*/ 	.word	0x000000ff
        /*04d8*/ 	.word	0x000000d0
        /*04dc*/ 	.short	0x010a
        /*04de*/ 	.byte	0x07
	.zero		1


	//   ....[63]....
        /*04e0*/ 	.word	0x00003200
        /*04e4*/ 	.word	0x000000ff
        /*04e8*/ 	.word	0x00000000
        /*04ec*/ 	.short	0x010a
        /*04ee*/ 	.byte	0x06
	.zero		1


	//   ....[64]....
        /*04f0*/ 	.word	0x00003330
        /*04f4*/ 	.word	0x000000ff
        /*04f8*/ 	.word	0x00000000
        /*04fc*/ 	.short	0x010a
        /*04fe*/ 	.byte	0x1a
	.zero		1


	//   ....[65]....
        /*0500*/ 	.word	0x000035d0
        /*0504*/ 	.word	0x000000ff
        /*0508*/ 	.word	0x00000000
        /*050c*/ 	.short	0x010a
        /*050e*/ 	.byte	0x06
	.zero		1


	//   ....[66]....
        /*0510*/ 	.word	0x00003660
        /*0514*/ 	.word	0x000000ff
        /*0518*/ 	.word	0x00000000
        /*051c*/ 	.short	0x010a
        /*051e*/ 	.byte	0x06
	.zero		1


	//   ....[67]....
        /*0520*/ 	.word	0x000036f0
        /*0524*/ 	.word	0x000000ff
        /*0528*/ 	.word	0x00000000
        /*052c*/ 	.short	0x010a
        /*052e*/ 	.byte	0x06
	.zero		1


	//   ....[68]....
        /*0530*/ 	.word	0x00003780
        /*0534*/ 	.word	0x000000ff
        /*0538*/ 	.word	0x00000000
        /*053c*/ 	.short	0x010a
        /*053e*/ 	.byte	0x07
	.zero		1


	//   ....[69]....
        /*0540*/ 	.word	0x00003bc0
        /*0544*/ 	.word	0x00000000
        /*0548*/ 	.word	0x00000090
        /*054c*/ 	.short	0x010a
        /*054e*/ 	.byte	0xff
	.zero		1


	//   ....[70]....
        /*0550*/ 	.word	0x00003c80
        /*0554*/ 	.word	0x00000000
        /*0558*/ 	.word	0x00000000
        /*055c*/ 	.short	0x0101
        /*055e*/ 	.byte	0xff
	.zero		1


	//   ....[71]....
        /*0560*/ 	.word	0x00003fa0
        /*0564*/ 	.word	0x000000ff
        /*0568*/ 	.word	0x00000088
        /*056c*/ 	.short	0x010a
        /*056e*/ 	.byte	0x07
	.zero		1


	//   ....[72]....
        /*0570*/ 	.word	0x000041c0
        /*0574*/ 	.word	0x000000ff
        /*0578*/ 	.word	0x00000068
        /*057c*/ 	.short	0x010a
        /*057e*/ 	.byte	0x0f
	.zero		1


	//   ....[73]....
        /*0580*/ 	.word	0x000043c0
        /*0584*/ 	.word	0x000000ff
        /*0588*/ 	.word	0x00000050
        /*058c*/ 	.short	0x010b
        /*058e*/ 	.byte	0x0f
	.zero		1


	//   ....[74]....
        /*0590*/ 	.word	0x00004410
        /*0594*/ 	.word	0x000000ff
        /*0598*/ 	.word	0x00000000
        /*059c*/ 	.short	0x0101
        /*059e*/ 	.byte	0x10
	.zero		1


	//   ....[75]....
        /*05a0*/ 	.word	0x00004450
        /*05a4*/ 	.word	0x000000ff
        /*05a8*/ 	.word	0x00000068
        /*05ac*/ 	.short	0x010a
        /*05ae*/ 	.byte	0x0d
	.zero		1


	//   ....[76]....
        /*05b0*/ 	.word	0x00004690
        /*05b4*/ 	.word	0x000000ff
        /*05b8*/ 	.word	0x00000050
        /*05bc*/ 	.short	0x010b
        /*05be*/ 	.byte	0x0d
	.zero		1


	//   ....[77]....
        /*05c0*/ 	.word	0x00004700
        /*05c4*/ 	.word	0x000000ff
        /*05c8*/ 	.word	0x00000000
        /*05cc*/ 	.short	0x0101
        /*05ce*/ 	.byte	0x0f
	.zero		1


	//   ....[78]....
        /*05d0*/ 	.word	0x00004750
        /*05d4*/ 	.word	0x000000ff
        /*05d8*/ 	.word	0x00000000
        /*05dc*/ 	.short	0x010a
        /*05de*/ 	.byte	0x04
	.zero		1


	//   ....[79]....
        /*05e0*/ 	.word	0x000047e0
        /*05e4*/ 	.word	0x000000ff
        /*05e8*/ 	.word	0x00000000
        /*05ec*/ 	.short	0x010a
        /*05ee*/ 	.byte	0x04
	.zero		1


	//   ....[80]....
        /*05f0*/ 	.word	0x00004880
        /*05f4*/ 	.word	0x00000000
        /*05f8*/ 	.word	0x00000000
        /*05fc*/ 	.short	0x010a
        /*05fe*/ 	.byte	0xff
	.zero		1


	//   ....[81]....
        /*0600*/ 	.word	0x00004bc0
        /*0604*/ 	.word	0x00000000
        /*0608*/ 	.word	0x00000090
        /*060c*/ 	.short	0x010a
        /*060e*/ 	.byte	0xff
	.zero		1


	//   ....[82]....
        /*0610*/ 	.word	0x00004cd0
        /*0614*/ 	.word	0x00000000
        /*0618*/ 	.word	0x00000000
        /*061c*/ 	.short	0x0101
        /*061e*/ 	.byte	0xff
	.zero		1


	//   ....[83]....
        /*0620*/ 	.word	0x00005770
        /*0624*/ 	.word	0x00000000
        /*0628*/ 	.word	0x00000050
        /*062c*/ 	.short	0x010a
        /*062e*/ 	.byte	0xff
	.zero		1


	//   ....[84]....
        /*0630*/ 	.word	0x000057e0
        /*0634*/ 	.word	0x00000049
        /*0638*/ 	.word	0x000000b0
        /*063c*/ 	.short	0x010a
        /*063e*/ 	.byte	0xff
	.zero		1


	//   ....[85]....
        /*0640*/ 	.word	0x000058d0
        /*0644*/ 	.word	0x00000000
        /*0648*/ 	.word	0x00000050
        /*064c*/ 	.short	0x010a
        /*064e*/ 	.byte	0xff
	.zero		1


	//   ....[86]....
        /*0650*/ 	.word	0x00005a00
        /*0654*/ 	.word	0x00000049
        /*0658*/ 	.word	0x000000b0
        /*065c*/ 	.short	0x010a
        /*065e*/ 	.byte	0xff
	.zero		1


	//   ....[87]....
        /*0660*/ 	.word	0x00006510
        /*0664*/ 	.word	0x00000000
        /*0668*/ 	.word	0x00000000
        /*066c*/ 	.short	0x0101
        /*066e*/ 	.byte	0xff
	.zero		1


	//   ....[88]....
        /*0670*/ 	.word	0x00006520
        /*0674*/ 	.word	0x00000002
        /*0678*/ 	.word	0x00000050
        /*067c*/ 	.short	0x010a
        /*067e*/ 	.byte	0xff
	.zero		1


	//   ....[89]....
        /*0680*/ 	.word	0x000065f0
        /*0684*/ 	.word	0x00000002
        /*0688*/ 	.word	0x00000050
        /*068c*/ 	.short	0x010a
        /*068e*/ 	.byte	0xff
	.zero		1


	//   ....[90]....
        /*0690*/ 	.word	0x00006960
        /*0694*/ 	.word	0x000000ff
        /*0698*/ 	.word	0x00000000
        /*069c*/ 	.short	0x0101
        /*069e*/ 	.byte	0x05
	.zero		1


	//   ....[91]....
        /*06a0*/ 	.word	0x00007290
        /*06a4*/ 	.word	0x00000000
        /*06a8*/ 	.word	0x00000000
        /*06ac*/ 	.short	0x0101
        /*06ae*/ 	.byte	0xff
	.zero		1


	//   ....[92]....
        /*06b0*/ 	.word	0x00007500
        /*06b4*/ 	.word	0x000000ff
        /*06b8*/ 	.word	0x00000000
        /*06bc*/ 	.short	0x0101
        /*06be*/ 	.byte	0x04
	.zero		1


	//   ....[93]....
        /*06c0*/ 	.word	0x00007520
        /*06c4*/ 	.word	0x00000002
        /*06c8*/ 	.word	0x00000100
        /*06cc*/ 	.short	0x010a
        /*06ce*/ 	.byte	0xff
	.zero		1


	//   ....[94]....
        /*06d0*/ 	.word	0x00007580
        /*06d4*/ 	.word	0x00000002
        /*06d8*/ 	.word	0x00000028
        /*06dc*/ 	.short	0x010a
        /*06de*/ 	.byte	0xff
	.zero		1


	//   ....[95]....
        /*06e0*/ 	.word	0x000075e0
        /*06e4*/ 	.word	0x00000002
        /*06e8*/ 	.word	0x00000028
        /*06ec*/ 	.short	0x010a
        /*06ee*/ 	.byte	0xff
	.zero		1


	//   ....[96]....
        /*06f0*/ 	.word	0x00007630
        /*06f4*/ 	.word	0x00000002
        /*06f8*/ 	.word	0x00000090
        /*06fc*/ 	.short	0x010a
        /*06fe*/ 	.byte	0xff
	.zero		1


	//   ....[97]....
        /*0700*/ 	.word	0x00007690
        /*0704*/ 	.word	0x00000000
        /*0708*/ 	.word	0x00000000
        /*070c*/ 	.short	0x010a
        /*070e*/ 	.byte	0xff
	.zero		1


	//   ....[98]....
        /*0710*/ 	.word	0x000076f0
        /*0714*/ 	.word	0x00000000
        /*0718*/ 	.word	0x00000000
        /*071c*/ 	.short	0x010a
        /*071e*/ 	.byte	0xff
	.zero		1


	//   ....[99]....
        /*0720*/ 	.word	0x00007750
        /*0724*/ 	.word	0x00000000
        /*0728*/ 	.word	0x00000000
        /*072c*/ 	.short	0x010a
        /*072e*/ 	.byte	0xff
	.zero		1


	//   ....[100]....
        /*0730*/ 	.word	0x000077b0
        /*0734*/ 	.word	0x00000000
        /*0738*/ 	.word	0x00000000
        /*073c*/ 	.short	0x010a
        /*073e*/ 	.byte	0xff
	.zero		1


	//   ....[101]....
        /*0740*/ 	.word	0x00007800
        /*0744*/ 	.word	0x00000000
        /*0748*/ 	.word	0x000000f0
        /*074c*/ 	.short	0x010a
        /*074e*/ 	.byte	0xff
	.zero		1


	//   ....[102]....
        /*0750*/ 	.word	0x00007860
        /*0754*/ 	.word	0x00000000
        /*0758*/ 	.word	0x000000a0
        /*075c*/ 	.short	0x010a
        /*075e*/ 	.byte	0xff
	.zero		1


	//   ....[103]....
        /*0760*/ 	.word	0x000078b0
        /*0764*/ 	.word	0x00000000
        /*0768*/ 	.word	0x00000090
        /*076c*/ 	.short	0x010a
        /*076e*/ 	.byte	0xff
	.zero		1


	//   ....[104]....
        /*0770*/ 	.word	0x00007910
        /*0774*/ 	.word	0x00000000
        /*0778*/ 	.word	0x000000a0
        /*077c*/ 	.short	0x010a
        /*077e*/ 	.byte	0xff
	.zero		1


	//   ....[105]....
        /*0780*/ 	.word	0x00007960
        /*0784*/ 	.word	0x00000000
        /*0788*/ 	.word	0x00000090
        /*078c*/ 	.short	0x010a
        /*078e*/ 	.byte	0xff
	.zero		1


	//   ....[106]....
        /*0790*/ 	.word	0x000079c0
        /*0794*/ 	.word	0x00000002
        /*0798*/ 	.word	0x000000d0
        /*079c*/ 	.short	0x010a
        /*079e*/ 	.byte	0xff
	.zero		1


	//   ....[107]....
        /*07a0*/ 	.word	0x00007a20
        /*07a4*/ 	.word	0x00000000
        /*07a8*/ 	.word	0x00000000
        /*07ac*/ 	.short	0x010a
        /*07ae*/ 	.byte	0xff
	.zero		1


	//   ....[108]....
        /*07b0*/ 	.word	0x00007a80
        /*07b4*/ 	.word	0x00000000
        /*07b8*/ 	.word	0x00000000
        /*07bc*/ 	.short	0x010a
        /*07be*/ 	.byte	0xff
	.zero		1


	//   ....[109]....
        /*07c0*/ 	.word	0x00007ae0
        /*07c4*/ 	.word	0x00000000
        /*07c8*/ 	.word	0x00000000
        /*07cc*/ 	.short	0x010a
        /*07ce*/ 	.byte	0xff
	.zero		1


	//   ....[110]....
        /*07d0*/ 	.word	0x00007b40
        /*07d4*/ 	.word	0x00000000
        /*07d8*/ 	.word	0x00000000
        /*07dc*/ 	.short	0x010a
        /*07de*/ 	.byte	0xff
	.zero		1


	//   ....[111]....
        /*07e0*/ 	.word	0x00007ba0
        /*07e4*/ 	.word	0x00000000
        /*07e8*/ 	.word	0x00000000
        /*07ec*/ 	.short	0x010a
        /*07ee*/ 	.byte	0xff
	.zero		1


	//   ....[112]....
        /*07f0*/ 	.word	0x00007bf0
        /*07f4*/ 	.word	0x00000000
        /*07f8*/ 	.word	0x00000090
        /*07fc*/ 	.short	0x010a
        /*07fe*/ 	.byte	0xff
	.zero		1


	//   ....[113]....
        /*0800*/ 	.word	0x00007c50
        /*0804*/ 	.word	0x00000000
        /*0808*/ 	.word	0x00000088
        /*080c*/ 	.short	0x010a
        /*080e*/ 	.byte	0xff
	.zero		1


	//   ....[114]....
        /*0810*/ 	.word	0x00007cb0
        /*0814*/ 	.word	0x00000000
        /*0818*/ 	.word	0x00000068
        /*081c*/ 	.short	0x010a
        /*081e*/ 	.byte	0xff
	.zero		1


	//   ....[115]....
        /*0820*/ 	.word	0x00007d10
        /*0824*/ 	.word	0x00000000
        /*0828*/ 	.word	0x00000068
        /*082c*/ 	.short	0x010a
        /*082e*/ 	.byte	0xff
	.zero		1


	//   ....[116]....
        /*0830*/ 	.word	0x00007d70
        /*0834*/ 	.word	0x00000000
        /*0838*/ 	.word	0x00000000
        /*083c*/ 	.short	0x010a
        /*083e*/ 	.byte	0xff
	.zero		1


	//   ....[117]....
        /*0840*/ 	.word	0x00007dd0
        /*0844*/ 	.word	0x00000000
        /*0848*/ 	.word	0x00000000
        /*084c*/ 	.short	0x010a
        /*084e*/ 	.byte	0xff
	.zero		1


	//   ....[118]....
        /*0850*/ 	.word	0x00007e20
        /*0854*/ 	.word	0x00000000
        /*0858*/ 	.word	0x00000090
        /*085c*/ 	.short	0x010a
        /*085e*/ 	.byte	0xff
	.zero		1


	//   ....[119]....
        /*0860*/ 	.word	0x00007e70
        /*0864*/ 	.word	0x00000000
        /*0868*/ 	.word	0x00000050
        /*086c*/ 	.short	0x010a
        /*086e*/ 	.byte	0xff
	.zero		1


	//   ....[120]....
        /*0870*/ 	.word	0x00007ec0
        /*0874*/ 	.word	0x00000049
        /*0878*/ 	.word	0x000000b0
        /*087c*/ 	.short	0x010a
        /*087e*/ 	.byte	0xff
	.zero		1


	//   ....[121]....
        /*0880*/ 	.word	0x00007f10
        /*0884*/ 	.word	0x00000002
        /*0888*/ 	.word	0x00000050
        /*088c*/ 	.short	0x010a
        /*088e*/ 	.byte	0xff
	.zero		1


	//----- nvinfo : EIATTR_NUM_MBARRIERS
	.align		4
.L_47:
        /*0890*/ 	.byte	0x03, 0x38
        /*0892*/ 	.short	0x0022


	//----- nvinfo : EIATTR_EXIT_INSTR_OFFSETS
	.align		4
        /*0894*/ 	.byte	0x04, 0x1c
        /*0896*/ 	.short	(.L_49 - .L_48)


	//   ....[0]....
.L_48:
        /*0898*/ 	.word	0x00002590


	//   ....[1]....
        /*089c*/ 	.word	0x00002a80


	//   ....[2]....
        /*08a0*/ 	.word	0x00002ae0


	//   ....[3]....
        /*08a4*/ 	.word	0x000039e0


	//   ....[4]....
        /*08a8*/ 	.word	0x000048b0


	//   ....[5]....
        /*08ac*/ 	.word	0x000048f0


	//   ....[6]....
        /*08b0*/ 	.word	0x000073f0


	//   ....[7]....
        /*08b4*/ 	.word	0x00007470


	//   ....[8]....
        /*08b8*/ 	.word	0x000074a0


	//   ....[9]....
        /*08bc*/ 	.word	0x00007510


	//----- nvinfo : EIATTR_MAX_THREADS
	.align		4
.L_49:
        /*08c0*/ 	.byte	0x04, 0x05
        /*08c2*/ 	.short	(.L_51 - .L_50)
.L_50:
        /*08c4*/ 	.word	0x00000100
        /*08c8*/ 	.word	0x00000001
        /*08cc*/ 	.word	0x00000001


	//----- nvinfo : EIATTR_CRS_STACK_SIZE
	.align		4
.L_51:
        /*08d0*/ 	.byte	0x04, 0x1e
        /*08d2*/ 	.short	(.L_53 - .L_52)
.L_52:
        /*08d4*/ 	.word	0x00000000


	//----- nvinfo : EIATTR_CBANK_PARAM_SIZE
	.align		4
.L_53:
        /*08d8*/ 	.byte	0x03, 0x19
        /*08da*/ 	.short	0x0800


	//----- nvinfo : EIATTR_PARAM_CBANK
	.align		4
        /*08dc*/ 	.byte	0x04, 0x0a
        /*08de*/ 	.short	(.L_55 - .L_54)
	.align		4
.L_54:
        /*08e0*/ 	.word	index@(.nv.constant0._ZN7cutlass13device_kernelINS_4gemm6kernel13GemmUniversalIN4cute5tupleIJiiiiEEENS1_10collective13CollectiveMmaINS1_35MainloopSm100TmaUmmaWarpSpecializedILi5ELi2ELi4ENS5_IJNS4_1CILi1EEESB_SB_EEEEENS5_IJNSA_ILi128EEENSA_ILi64EEESF_EEENS_10bfloat16_tENS5_IJlSB_lEEESH_SI_NS4_8TiledMMAINS4_8MMA_AtomIJNS4_20SM100_MMA_F16BF16_SSISH_SH_fLi128ELi64ELNS4_4UMMA5MajorE0ELSN_0ELNSM_7ScaleInE0ELSO_0EEEEEENS4_6LayoutISC_NS5_IJNSA_ILi0EEESS_SS_EEEEENS5_IJNS4_10UnderscoreESV_SV_EEEEENS4_13SM90_TMA_LOADENS4_14ComposedLayoutINS4_7SwizzleILi3ELi4ELi3EEENS4_18smem_ptr_flag_bitsILi16EEENSR_INS5_IJNSA_ILi8EEESF_EEENS5_IJSF_SB_EEEEEEEvNS4_8identityESY_S18_vS19_EENS_8epilogue10collective18CollectiveEpilogueINS1B_23Sm100TmaWarpSpecializedILi3ELi2ELi32ELb1ELb0EEEJSG_NS5_IJNSR_ISE_SB_EENSR_INSA_ILi32EEESB_EEEEESH_SI_SH_SI_NS1B_6fusion15FusionCallbacksIS1F_NS1K_17LinearCombinationISH_fSH_fLNS_15FloatRoundStyleE2EEESG_S1J_JEEENS4_5SM1004TMEM4LOAD26SM100_TMEM_LOAD_32dp32b32xESY_NSZ_INS10_ILi2ELi4ELi3EEES13_NSR_INS5_IJS14_S1H_EEENS5_IJS1H_SB_EEEEEEENS4_39AutoVectorizingCopyWithAssumedAlignmentILi128EEENS4_14SM90_TMA_STOREES1Y_S20_S20_EEEvvEEEEvNT_6ParamsE)
        /*08e4*/ 	.short	0x0380
        /*08e6*/ 	.short	0x0800


	//----- nvinfo : EIATTR_SW_WAR
	.align		4
.L_55:
        /*08e8*/ 	.byte	0x04, 0x36
        /*08ea*/ 	.short	(.L_57 - .L_56)
.L_56:
        /*08ec*/ 	.word	0x00000008
.L_57:


//--------------------- .nv.callgraph             --------------------------
	.section	.nv.callgraph,"",@"SHT_CUDA_CALLGRAPH"
	.align	4
	.sectionentsize	8
	.align		4
        /*0000*/ 	.word	0x00000000
	.align		4
        /*0004*/ 	.word	0xffffffff
	.align		4
        /*0008*/ 	.word	index@(_ZN7cutlass13device_kernelINS_4gemm6kernel13GemmUniversalIN4cute5tupleIJiiiiEEENS1_10collective13CollectiveMmaINS1_35MainloopSm100TmaUmmaWarpSpecializedILi5ELi2ELi4ENS5_IJNS4_1CILi1EEESB_SB_EEEEENS5_IJNSA_ILi128EEENSA_ILi64EEESF_EEENS_10bfloat16_tENS5_IJlSB_lEEESH_SI_NS4_8TiledMMAINS4_8MMA_AtomIJNS4_20SM100_MMA_F16BF16_SSISH_SH_fLi128ELi64ELNS4_4UMMA5MajorE0ELSN_0ELNSM_7ScaleInE0ELSO_0EEEEEENS4_6LayoutISC_NS5_IJNSA_ILi0EEESS_SS_EEEEENS5_IJNS4_10UnderscoreESV_SV_EEEEENS4_13SM90_TMA_LOADENS4_14ComposedLayoutINS4_7SwizzleILi3ELi4ELi3EEENS4_18smem_ptr_flag_bitsILi16EEENSR_INS5_IJNSA_ILi8EEESF_EEENS5_IJSF_SB_EEEEEEEvNS4_8identityESY_S18_vS19_EENS_8epilogue10collective18CollectiveEpilogueINS1B_23Sm100TmaWarpSpecializedILi3ELi2ELi32ELb1ELb0EEEJSG_NS5_IJNSR_ISE_SB_EENSR_INSA_ILi32EEESB_EEEEESH_SI_SH_SI_NS1B_6fusion15FusionCallbacksIS1F_NS1K_17LinearCombinationISH_fSH_fLNS_15FloatRoundStyleE2EEESG_S1J_JEEENS4_5SM1004TMEM4LOAD26SM100_TMEM_LOAD_32dp32b32xESY_NSZ_INS10_ILi2ELi4ELi3EEES13_NSR_INS5_IJS14_S1H_EEENS5_IJS1H_SB_EEEEEEENS4_39AutoVectorizingCopyWithAssumedAlignmentILi128EEENS4_14SM90_TMA_STOREES1Y_S20_S20_EEEvvEEEEvNT_6ParamsE)
	.align		4
        /*000c*/ 	.word	index@(__assertfail)
	.align		4
        /*0010*/ 	.word	0x00000000
	.align		4
        /*0014*/ 	.word	0xfffffffe
	.align		4
        /*0018*/ 	.word	0x00000000
	.align		4
        /*001c*/ 	.word	0xfffffffd
	.align		4
        /*0020*/ 	.word	0x00000000
	.align		4
        /*0024*/ 	.word	0xfffffffc


//--------------------- .nv.constant4             --------------------------
	.section	.nv.constant4,"a",@progbits
	.align	8
	.align		8
.nv.constant4:
        /*0000*/ 	.dword	__assertfail
	.align		8
        /*0008*/ 	.dword	__unnamed_1
	.align		8
        /*0010*/ 	.dword	__unnamed_2
	.align		8
        /*0018*/ 	.dword	_ZN39_INTERNAL_f708876c_4_k_cu_6229789c_75764cuda3std3__45__cpo5beginE
	.align		8
        /*0020*/ 	.dword	_ZN39_INTERNAL_f708876c_4_k_cu_6229789c_75764cuda3std3__45__cpo3endE
	.align		8
        /*0028*/ 	.dword	_ZN39_INTERNAL_f708876c_4_k_cu_6229789c_75764cuda3std3__45__cpo6cbeginE
	.align		8
        /*0030*/ 	.dword	_ZN39_INTERNAL_f708876c_4_k_cu_6229789c_75764cuda3std3__45__cpo4cendE
	.align		8
        /*0038*/ 	.dword	_ZN39_INTERNAL_f708876c_4_k_cu_6229789c_75764cuda3std3__441_GLOBAL__N__f708876c_4_k_cu_6229789c_75766ignoreE
	.align		8
        /*0040*/ 	.dword	_ZN39_INTERNAL_f708876c_4_k_cu_6229789c_75764cuda3std3__419piecewise_constructE
	.align		8
        /*0048*/ 	.dword	_ZN39_INTERNAL_f708876c_4_k_cu_6229789c_75764cuda3std3__48in_placeE
	.align		8
        /*0050*/ 	.dword	_ZN39_INTERNAL_f708876c_4_k_cu_6229789c_75764cuda3std6ranges3__45__cpo4swapE
	.align		8
        /*0058*/ 	.dword	_ZN39_INTERNAL_f708876c_4_k_cu_6229789c_75764cuda3std6ranges3__45__cpo9iter_moveE
	.align		8
        /*0060*/ 	.dword	_ZN39_INTERNAL_f708876c_4_k_cu_6229789c_75764cute7productE
	.align		8
        /*0068*/ 	.dword	_ZN39_INTERNAL_f708876c_4_k_cu_6229789c_75764cute1_E
	.align		8
        /*0070*/ 	.dword	$str$25
	.align		8
        /*0078*/ 	.dword	$str$26
	.align		8
        /*0080*/ 	.dword	$str$27
	.align		8
        /*0088*/ 	.dword	$str$28


//--------------------- .text._ZN7cutlass13device_kernelINS_4gemm6kernel13GemmUniversalIN4cute5tupleIJiiiiEEENS1_10collective13CollectiveMmaINS1_35MainloopSm100TmaUmmaWarpSpecializedILi5ELi2ELi4ENS5_IJNS4_1CILi1EEESB_SB_EEEEENS5_IJNSA_ILi128EEENSA_ILi64EEESF_EEENS_10bfloat16_tENS5_IJlSB_lEEESH_SI_NS4_8TiledMMAINS4_8MMA_AtomIJNS4_20SM100_MMA_F16BF16_SSISH_SH_fLi128ELi64ELNS4_4UMMA5MajorE0ELSN_0ELNSM_7ScaleInE0ELSO_0EEEEEENS4_6LayoutISC_NS5_IJNSA_ILi0EEESS_SS_EEEEENS5_IJNS4_10UnderscoreESV_SV_EEEEENS4_13SM90_TMA_LOADENS4_14ComposedLayoutINS4_7SwizzleILi3ELi4ELi3EEENS4_18smem_ptr_flag_bitsILi16EEENSR_INS5_IJNSA_ILi8EEESF_EEENS5_IJSF_SB_EEEEEEEvNS4_8identityESY_S18_vS19_EENS_8epilogue10collective18CollectiveEpilogueINS1B_23Sm100TmaWarpSpecializedILi3ELi2ELi32ELb1ELb0EEEJSG_NS5_IJNSR_ISE_SB_EENSR_INSA_ILi32EEESB_EEEEESH_SI_SH_SI_NS1B_6fusion15FusionCallbacksIS1F_NS1K_17LinearCombinationISH_fSH_fLNS_15FloatRoundStyleE2EEESG_S1J_JEEENS4_5SM1004TMEM4LOAD26SM100_TMEM_LOAD_32dp32b32xESY_NSZ_INS10_ILi2ELi4ELi3EEES13_NSR_INS5_IJS14_S1H_EEENS5_IJS1H_SB_EEEEEEENS4_39AutoVectorizingCopyWithAssumedAlignmentILi128EEENS4_14SM90_TMA_STOREES1Y_S20_S20_EEEvvEEEEvNT_6ParamsE --------------------------
	.section	.text._ZN7cutlass13device_kernelINS_4gemm6kernel13GemmUniversalIN4cute5tupleIJiiiiEEENS1_10collective13CollectiveMmaINS1_35MainloopSm100TmaUmmaWarpSpecializedILi5ELi2ELi4ENS5_IJNS4_1CILi1EEESB_SB_EEEEENS5_IJNSA_ILi128EEENSA_ILi64EEESF_EEENS_10bfloat16_tENS5_IJlSB_lEEESH_SI_NS4_8TiledMMAINS4_8MMA_AtomIJNS4_20SM100_MMA_F16BF16_SSISH_SH_fLi128ELi64ELNS4_4UMMA5MajorE0ELSN_0ELNSM_7ScaleInE0ELSO_0EEEEEENS4_6LayoutISC_NS5_IJNSA_ILi0EEESS_SS_EEEEENS5_IJNS4_10UnderscoreESV_SV_EEEEENS4_13SM90_TMA_LOADENS4_14ComposedLayoutINS4_7SwizzleILi3ELi4ELi3EEENS4_18smem_ptr_flag_bitsILi16EEENSR_INS5_IJNSA_ILi8EEESF_EEENS5_IJSF_SB_EEEEEEEvNS4_8identityESY_S18_vS19_EENS_8epilogue10collective18CollectiveEpilogueINS1B_23Sm100TmaWarpSpecializedILi3ELi2ELi32ELb1ELb0EEEJSG_NS5_IJNSR_ISE_SB_EENSR_INSA_ILi32EEESB_EEEEESH_SI_SH_SI_NS1B_6fusion15FusionCallbacksIS1F_NS1K_17LinearCombinationISH_fSH_fLNS_15FloatRoundStyleE2EEESG_S1J_JEEENS4_5SM1004TMEM4LOAD26SM100_TMEM_LOAD_32dp32b32xESY_NSZ_INS10_ILi2ELi4ELi3EEES13_NSR_INS5_IJS14_S1H_EEENS5_IJS1H_SB_EEEEEEENS4_39AutoVectorizingCopyWithAssumedAlignmentILi128EEENS4_14SM90_TMA_STOREES1Y_S20_S20_EEEvvEEEEvNT_6ParamsE,"ax",@progbits
	.align	128
.text._ZN7cutlass13device_kernelINS_4gemm6kernel13GemmUniversalIN4cute5tupleIJiiiiEEENS1_10collective13CollectiveMmaINS1_35MainloopSm100TmaUmmaWarpSpecializedILi5ELi2ELi4ENS5_IJNS4_1CILi1EEESB_SB_EEEEENS5_IJNSA_ILi128EEENSA_ILi64EEESF_EEENS_10bfloat16_tENS5_IJlSB_lEEESH_SI_NS4_8TiledMMAINS4_8MMA_AtomIJNS4_20SM100_MMA_F16BF16_SSISH_SH_fLi128ELi64ELNS4_4UMMA5MajorE0ELSN_0ELNSM_7ScaleInE0ELSO_0EEEEEENS4_6LayoutISC_NS5_IJNSA_ILi0EEESS_SS_EEEEENS5_IJNS4_10UnderscoreESV_SV_EEEEENS4_13SM90_TMA_LOADENS4_14ComposedLayoutINS4_7SwizzleILi3ELi4ELi3EEENS4_18smem_ptr_flag_bitsILi16EEENSR_INS5_IJNSA_ILi8EEESF_EEENS5_IJSF_SB_EEEEEEEvNS4_8identityESY_S18_vS19_EENS_8epilogue10collective18CollectiveEpilogueINS1B_23Sm100TmaWarpSpecializedILi3ELi2ELi32ELb1ELb0EEEJSG_NS5_IJNSR_ISE_SB_EENSR_INSA_ILi32EEESB_EEEEESH_SI_SH_SI_NS1B_6fusion15FusionCallbacksIS1F_NS1K_17LinearCombinationISH_fSH_fLNS_15FloatRoundStyleE2EEESG_S1J_JEEENS4_5SM1004TMEM4LOAD26SM100_TMEM_LOAD_32dp32b32xESY_NSZ_INS10_ILi2ELi4ELi3EEES13_NSR_INS5_IJS14_S1H_EEENS5_IJS1H_SB_EEEEEEENS4_39AutoVectorizingCopyWithAssumedAlignmentILi128EEENS4_14SM90_TMA_STOREES1Y_S20_S20_EEEvvEEEEvNT_6ParamsE:
        .type           _ZN7cutlass13device_kernelINS_4gemm6kernel13GemmUniversalIN4cute5tupleIJiiiiEEENS1_10collective13CollectiveMmaINS1_35MainloopSm100TmaUmmaWarpSpecializedILi5ELi2ELi4ENS5_IJNS4_1CILi1EEESB_SB_EEEEENS5_IJNSA_ILi128EEENSA_ILi64EEESF_EEENS_10bfloat16_tENS5_IJlSB_lEEESH_SI_NS4_8TiledMMAINS4_8MMA_AtomIJNS4_20SM100_MMA_F16BF16_SSISH_SH_fLi128ELi64ELNS4_4UMMA5MajorE0ELSN_0ELNSM_7ScaleInE0ELSO_0EEEEEENS4_6LayoutISC_NS5_IJNSA_ILi0EEESS_SS_EEEEENS5_IJNS4_10UnderscoreESV_SV_EEEEENS4_13SM90_TMA_LOADENS4_14ComposedLayoutINS4_7SwizzleILi3ELi4ELi3EEENS4_18smem_ptr_flag_bitsILi16EEENSR_INS5_IJNSA_ILi8EEESF_EEENS5_IJSF_SB_EEEEEEEvNS4_8identityESY_S18_vS19_EENS_8epilogue10collective18CollectiveEpilogueINS1B_23Sm100TmaWarpSpecializedILi3ELi2ELi32ELb1ELb0EEEJSG_NS5_IJNSR_ISE_SB_EENSR_INSA_ILi32EEESB_EEEEESH_SI_SH_SI_NS1B_6fusion15FusionCallbacksIS1F_NS1K_17LinearCombinationISH_fSH_fLNS_15FloatRoundStyleE2EEESG_S1J_JEEENS4_5SM1004TMEM4LOAD26SM100_TMEM_LOAD_32dp32b32xESY_NSZ_INS10_ILi2ELi4ELi3EEES13_NSR_INS5_IJS14_S1H_EEENS5_IJS1H_SB_EEEEEEENS4_39AutoVectorizingCopyWithAssumedAlignmentILi128EEENS4_14SM90_TMA_STOREES1Y_S20_S20_EEEvvEEEEvNT_6ParamsE,@function
        .size           _ZN7cutlass13device_kernelINS_4gemm6kernel13GemmUniversalIN4cute5tupleIJiiiiEEENS1_10collective13CollectiveMmaINS1_35MainloopSm100TmaUmmaWarpSpecializedILi5ELi2ELi4ENS5_IJNS4_1CILi1EEESB_SB_EEEEENS5_IJNSA_ILi128EEENSA_ILi64EEESF_EEENS_10bfloat16_tENS5_IJlSB_lEEESH_SI_NS4_8TiledMMAINS4_8MMA_AtomIJNS4_20SM100_MMA_F16BF16_SSISH_SH_fLi128ELi64ELNS4_4UMMA5MajorE0ELSN_0ELNSM_7ScaleInE0ELSO_0EEEEEENS4_6LayoutISC_NS5_IJNSA_ILi0EEESS_SS_EEEEENS5_IJNS4_10UnderscoreESV_SV_EEEEENS4_13SM90_TMA_LOADENS4_14ComposedLayoutINS4_7SwizzleILi3ELi4ELi3EEENS4_18smem_ptr_flag_bitsILi16EEENSR_INS5_IJNSA_ILi8EEESF_EEENS5_IJSF_SB_EEEEEEEvNS4_8identityESY_S18_vS19_EENS_8epilogue10collective18CollectiveEpilogueINS1B_23Sm100TmaWarpSpecializedILi3ELi2ELi32ELb1ELb0EEEJSG_NS5_IJNSR_ISE_SB_EENSR_INSA_ILi32EEESB_EEEEESH_SI_SH_SI_NS1B_6fusion15FusionCallbacksIS1F_NS1K_17LinearCombinationISH_fSH_fLNS_15FloatRoundStyleE2EEESG_S1J_JEEENS4_5SM1004TMEM4LOAD26SM100_TMEM_LOAD_32dp32b32xESY_NSZ_INS10_ILi2ELi4ELi3EEES13_NSR_INS5_IJS14_S1H_EEENS5_IJS1H_SB_EEEEEEENS4_39AutoVectorizingCopyWithAssumedAlignmentILi128EEENS4_14SM90_TMA_STOREES1Y_S20_S20_EEEvvEEEEvNT_6ParamsE,(.L_x_157 - _ZN7cutlass13device_kernelINS_4gemm6kernel13GemmUniversalIN4cute5tupleIJiiiiEEENS1_10collective13CollectiveMmaINS1_35MainloopSm100TmaUmmaWarpSpecializedILi5ELi2ELi4ENS5_IJNS4_1CILi1EEESB_SB_EEEEENS5_IJNSA_ILi128EEENSA_ILi64EEESF_EEENS_10bfloat16_tENS5_IJlSB_lEEESH_SI_NS4_8TiledMMAINS4_8MMA_AtomIJNS4_20SM100_MMA_F16BF16_SSISH_SH_fLi128ELi64ELNS4_4UMMA5MajorE0ELSN_0ELNSM_7ScaleInE0ELSO_0EEEEEENS4_6LayoutISC_NS5_IJNSA_ILi0EEESS_SS_EEEEENS5_IJNS4_10UnderscoreESV_SV_EEEEENS4_13SM90_TMA_LOADENS4_14ComposedLayoutINS4_7SwizzleILi3ELi4ELi3EEENS4_18smem_ptr_flag_bitsILi16EEENSR_INS5_IJNSA_ILi8EEESF_EEENS5_IJSF_SB_EEEEEEEvNS4_8identityESY_S18_vS19_EENS_8epilogue10collective18CollectiveEpilogueINS1B_23Sm100TmaWarpSpecializedILi3ELi2ELi32ELb1ELb0EEEJSG_NS5_IJNSR_ISE_SB_EENSR_INSA_ILi32EEESB_EEEEESH_SI_SH_SI_NS1B_6fusion15FusionCallbacksIS1F_NS1K_17LinearCombinationISH_fSH_fLNS_15FloatRoundStyleE2EEESG_S1J_JEEENS4_5SM1004TMEM4LOAD26SM100_TMEM_LOAD_32dp32b32xESY_NSZ_INS10_ILi2ELi4ELi3EEES13_NSR_INS5_IJS14_S1H_EEENS5_IJS1H_SB_EEEEEEENS4_39AutoVectorizingCopyWithAssumedAlignmentILi128EEENS4_14SM90_TMA_STOREES1Y_S20_S20_EEEvvEEEEvNT_6ParamsE)
        .other          _ZN7cutlass13device_kernelINS_4gemm6kernel13GemmUniversalIN4cute5tupleIJiiiiEEENS1_10collective13CollectiveMmaINS1_35MainloopSm100TmaUmmaWarpSpecializedILi5ELi2ELi4ENS5_IJNS4_1CILi1EEESB_SB_EEEEENS5_IJNSA_ILi128EEENSA_ILi64EEESF_EEENS_10bfloat16_tENS5_IJlSB_lEEESH_SI_NS4_8TiledMMAINS4_8MMA_AtomIJNS4_20SM100_MMA_F16BF16_SSISH_SH_fLi128ELi64ELNS4_4UMMA5MajorE0ELSN_0ELNSM_7ScaleInE0ELSO_0EEEEEENS4_6LayoutISC_NS5_IJNSA_ILi0EEESS_SS_EEEEENS5_IJNS4_10UnderscoreESV_SV_EEEEENS4_13SM90_TMA_LOADENS4_14ComposedLayoutINS4_7SwizzleILi3ELi4ELi3EEENS4_18smem_ptr_flag_bitsILi16EEENSR_INS5_IJNSA_ILi8EEESF_EEENS5_IJSF_SB_EEEEEEEvNS4_8identityESY_S18_vS19_EENS_8epilogue10collective18CollectiveEpilogueINS1B_23Sm100TmaWarpSpecializedILi3ELi2ELi32ELb1ELb0EEEJSG_NS5_IJNSR_ISE_SB_EENSR_INSA_ILi32EEESB_EEEEESH_SI_SH_SI_NS1B_6fusion15FusionCallbacksIS1F_NS1K_17LinearCombinationISH_fSH_fLNS_15FloatRoundStyleE2EEESG_S1J_JEEENS4_5SM1004TMEM4LOAD26SM100_TMEM_LOAD_32dp32b32xESY_NSZ_INS10_ILi2ELi4ELi3EEES13_NSR_INS5_IJS14_S1H_EEENS5_IJS1H_SB_EEEEEEENS4_39AutoVectorizingCopyWithAssumedAlignmentILi128EEENS4_14SM90_TMA_STOREES1Y_S20_S20_EEEvvEEEEvNT_6ParamsE,@"STO_CUDA_ENTRY STV_DEFAULT"
_ZN7cutlass13device_kernelINS_4gemm6kernel13GemmUniversalIN4cute5tupleIJiiiiEEENS1_10collective13CollectiveMmaINS1_35MainloopSm100TmaUmmaWarpSpecializedILi5ELi2ELi4ENS5_IJNS4_1CILi1EEESB_SB_EEEEENS5_IJNSA_ILi128EEENSA_ILi64EEESF_EEENS_10bfloat16_tENS5_IJlSB_lEEESH_SI_NS4_8TiledMMAINS4_8MMA_AtomIJNS4_20SM100_MMA_F16BF16_SSISH_SH_fLi128ELi64ELNS4_4UMMA5MajorE0ELSN_0ELNSM_7ScaleInE0ELSO_0EEEEEENS4_6LayoutISC_NS5_IJNSA_ILi0EEESS_SS_EEEEENS5_IJNS4_10UnderscoreESV_SV_EEEEENS4_13SM90_TMA_LOADENS4_14ComposedLayoutINS4_7SwizzleILi3ELi4ELi3EEENS4_18smem_ptr_flag_bitsILi16EEENSR_INS5_IJNSA_ILi8EEESF_EEENS5_IJSF_SB_EEEEEEEvNS4_8identityESY_S18_vS19_EENS_8epilogue10collective18CollectiveEpilogueINS1B_23Sm100TmaWarpSpecializedILi3ELi2ELi32ELb1ELb0EEEJSG_NS5_IJNSR_ISE_SB_EENSR_INSA_ILi32EEESB_EEEEESH_SI_SH_SI_NS1B_6fusion15FusionCallbacksIS1F_NS1K_17LinearCombinationISH_fSH_fLNS_15FloatRoundStyleE2EEESG_S1J_JEEENS4_5SM1004TMEM4LOAD26SM100_TMEM_LOAD_32dp32b32xESY_NSZ_INS10_ILi2ELi4ELi3EEES13_NSR_INS5_IJS14_S1H_EEENS5_IJS1H_SB_EEEEEEENS4_39AutoVectorizingCopyWithAssumedAlignmentILi128EEENS4_14SM90_TMA_STOREES1Y_S20_S20_EEEvvEEEEvNT_6ParamsE:
[----:B------:R-:W1:Y:S01]  /*0000*/  LDC R1, c[0x0][0x37c] ;  /* 0x0000df00ff017b82 */ /* 0x000e620000000800 */
[----:B------:R-:W2:Y:S01]  /*0010*/  S2R R93, SR_TID.X ;  /* 0x00000000005d7919 */ /* 0x000ea20000002100 */
[----:B------:R-:W3:Y:S01]  /*0020*/  LDCU.64 UR4, c[0x0][0x890] ;  /* 0x00011200ff0477ac */ /* 0x000ee20008000a00 */
[----:B------:R-:W-:Y:S02]  /*0030*/  PRMT R88, RZ, 0x7610, R88 ;  /* 0x00007610ff587816 */ /* 0x000fe40000000058 */
[----:B------:R-:W-:Y:S01]  /*0040*/  ELECT P5, URZ, PT ;  /* 0x0000000000ff782f */ /* 0x000fe200038a0000 */
[----:B------:R-:W4:Y:S01]  /*0050*/  LDCU.64 UR46, c[0x0][0x358] ;  /* 0x00006b00ff2e77ac */ /* 0x000f220008000a00 */
[----:B---3--:R-:W-:-:S04]  /*0060*/  UISETP.NE.U32.AND UP0, UPT, UR4, URZ, UPT ;  /* 0x000000ff0400728c */ /* 0x008fc8000bf05070 */
[----:B------:R-:W-:Y:S01]  /*0070*/  UISETP.NE.AND.EX UP0, UPT, UR5, URZ, UPT, UP0 ;  /* 0x000000ff0500728c */ /* 0x000fe2000bf05300 */
[----:B--2---:R-:W-:-:S05]  /*0080*/  SHF.R.U32.HI R92, RZ, 0x5, R93 ;  /* 0x00000005ff5c7819 */ /* 0x004fca000001165d */
[----:B------:R-:W2:Y:S02]  /*0090*/  SHFL.IDX PT, R0, R92, RZ, 0x1f ;  /* 0x00001fff5c007589 */ /* 0x000ea400000e0000 */
[----:B--2---:R-:W-:Y:S01]  /*00a0*/  R2UR UR8, R0 ;  /* 0x00000000000872ca */ /* 0x004fe200000e0000 */
[----:B-1--4-:R-:W-:-:S14]  /*00b0*/  BRA.U UP0, `(.L_x_0) ;  /* 0x00000001002c7547 */ /* 0x012fdc000b800000 */
[----:B------:R-:W1:Y:S02]  /*00c0*/  LDCU.64 UR6, c[0x0][0x888] ;  /* 0x00011100ff0677ac */ /* 0x000e640008000a00 */
[----:B-1----:R-:W-:-:S04]  /*00d0*/  UISETP.NE.U32.AND UP0, UPT, UR6, URZ, UPT ;  /* 0x000000ff0600728c */ /* 0x002fc8000bf05070 */
[----:B------:R-:W-:-:S09]  /*00e0*/  UISETP.NE.AND.EX UP0, UPT, UR7, URZ, UPT, UP0 ;  /* 0x000000ff0700728c */ /* 0x000fd2000bf05300 */
[----:B------:R-:W-:Y:S05]  /*00f0*/  BRA.U !UP0, `(.L_x_1) ;  /* 0x0000000108107547 */ /* 0x000fea000b800000 */
[----:B------:R-:W1:Y:S02]  /*0100*/  LDC.64 R2, c[0x0][0x888] ;  /* 0x00022200ff027b82 */ /* 0x000e640000000a00 */
[----:B-1----:R1:W5:Y:S01]  /*0110*/  LDG.E R49, desc[UR46][R2.64] ;  /* 0x0000002e02317981 */ /* 0x002362000c1e1900 */
[----:B------:R-:W-:Y:S01]  /*0120*/  HFMA2 R88, -RZ, RZ, 0, 5.9604644775390625e-08 ;  /* 0x00000001ff587431 */ /* 0x000fe200000001ff */
[----:B------:R-:W-:Y:S05]  /*0130*/  BRA `(.L_x_0) ;  /* 0x00000000000c7947 */ /* 0x000fea0003800000 */
.L_x_1:
[----:B------:R-:W1:Y:S01]  /*0140*/  LDCU UR6, c[0x0][0x880] ;  /* 0x00011000ff0677ac */ /* 0x000e620008000800 */
[----:B------:R-:W-:Y:S01]  /*0150*/  HFMA2 R88, -RZ, RZ, 0, 5.9604644775390625e-08 ;  /* 0x00000001ff587431 */ /* 0x000fe200000001ff */
[----:B-1----:R-:W-:-:S07]  /*0160*/  MOV R49, UR6 ;  /* 0x0000000600317c02 */ /* 0x002fce0008000f00 */
.L_x_0:
[----:B------:R-:W2:Y:S02]  /*0170*/  LDCU.64 UR6, c[0x0][0x8b0] ;  /* 0x00011600ff0677ac */ /* 0x000ea40008000a00 */
[----:B--2---:R-:W-:-:S04]  /*0180*/  UISETP.NE.U32.AND UP0, UPT, UR6, URZ, UPT ;  /* 0x000000ff0600728c */ /* 0x004fc8000bf05070 */
[----:B------:R-:W-:-:S09]  /*0190*/  UISETP.NE.AND.EX UP0, UPT, UR7, URZ, UPT, UP0 ;  /* 0x000000ff0700728c */ /* 0x000fd2000bf05300 */
[----:B------:R-:W-:Y:S05]  /*01a0*/  BRA.U UP0, `(.L_x_2) ;  /* 0x0000000100247547 */ /* 0x000fea000b800000 */
[----:B------:R-:W2:Y:S02]  /*01b0*/  LDCU.64 UR6, c[0x0][0x8a8] ;  /* 0x00011500ff0677ac */ /* 0x000ea40008000a00 */
[----:B--2---:R-:W-:-:S04]  /*01c0*/  UISETP.NE.U32.AND UP0, UPT, UR6, URZ, UPT ;  /* 0x000000ff0600728c */ /* 0x004fc8000bf05070 */
[----:B------:R-:W-:-:S09]  /*01d0*/  UISETP.NE.AND.EX UP0, UPT, UR7, URZ, UPT, UP0 ;  /* 0x000000ff0700728c */ /* 0x000fd2000bf05300 */
[----:B------:R-:W-:Y:S05]  /*01e0*/  BRA.U !UP0, `(.L_x_3) ;  /* 0x00000001080c7547 */ /* 0x000fea000b800000 */
[----:B-1----:R-:W1:Y:S02]  /*01f0*/  LDC.64 R2, c[0x0][0x8a8] ;  /* 0x00022a00ff027b82 */ /* 0x002e640000000a00 */
[----:B-1----:R2:W5:Y:S01]  /*0200*/  LDG.E R47, desc[UR46][R2.64] ;  /* 0x0000002e022f7981 */ /* 0x002562000c1e1900 */
[----:B------:R-:W-:Y:S05]  /*0210*/  BRA `(.L_x_2) ;  /* 0x0000000000087947 */ /* 0x000fea0003800000 */
.L_x_3:
[----:B------:R-:W2:Y:S02]  /*0220*/  LDCU UR6, c[0x0][0x8a0] ;  /* 0x00011400ff0677ac */ /* 0x000ea40008000800 */
[----:B--2---:R-:W-:Y:S02]  /*0230*/  MOV R47, UR6 ;  /* 0x00000006002f7c02 */ /* 0x004fe40008000f00 */
.L_x_2:
[----:B------:R-:W-:Y:S01]  /*0240*/  IMAD.U32 R0, RZ, RZ, UR8 ;  /* 0x00000008ff007e24 */ /* 0x000fe2000f8e00ff */
[----:B------:R-:W-:Y:S04]  /*0250*/  BSSY.RECONVERGENT B0, `(.L_x_4) ;  /* 0x000000c000007945 */ /* 0x000fe80003800200 */
[C---:B------:R-:W-:Y:S02]  /*0260*/  ISETP.NE.OR P1, PT, R0.reuse, 0x1, !P5 ;  /* 0x000000010000780c */ /* 0x040fe40006f25670 */
[----:B------:R-:W-:-:S11]  /*0270*/  ISETP.NE.OR P0, PT, R0, 0x3, !P5 ;  /* 0x000000030000780c */ /* 0x000fd60006f05670 */
[----:B------:R-:W-:Y:S05]  /*0280*/  @P1 BRA `(.L_x_5) ;  /* 0x0000000000201947 */ /* 0x000fea0003800000 */
[----:B------:R-:W3:Y:S02]  /*0290*/  LDCU.64 UR6, c[0x0][0x348] ;  /* 0x00006900ff0677ac */ /* 0x000ee40008000a00 */
[----:B---3--:R-:W-:Y:S02]  /*02a0*/  UIADD3 UR10, UP1, UPT, UR6, 0x80, URZ ;  /* 0x00000080060a7890 */ /* 0x008fe4000ff3e0ff */
[----:B------:R-:W-:Y:S02]  /*02b0*/  UIADD3 UR6, UP0, UPT, UR6, 0x180, URZ ;  /* 0x0000018006067890 */ /* 0x000fe4000ff1e0ff */
[----:B------:R-:W-:Y:S02]  /*02c0*/  UIADD3.X UR11, UPT, UPT, URZ, UR7, URZ, UP1, !UPT ;  /* 0x00000007ff0b7290 */ /* 0x000fe40008ffe4ff */
[----:B------:R-:W-:-:S07]  /*02d0*/  UIADD3.X UR7, UPT, UPT, URZ, UR7, URZ, UP0, !UPT ;  /* 0x00000007ff077290 */ /* 0x000fce00087fe4ff */
[----:B------:R3:W-:Y:S02]  /*02e0*/  UTMACCTL.PF [UR10] ;  /* 0x000000000a0079b9 */ /* 0x0007e40008040000 */
[----:B------:R3:W-:Y:S02]  /*02f0*/  UTMACCTL.PF [UR6] ;  /* 0x00000000060079b9 */ /* 0x0007e40008040000 */
[----:B---3--:R-:W-:Y:S01]  /*0300*/  NOP ;  /* 0x0000000000007918 */ /* 0x008fe20000000000 */
.L_x_5:
[----:B------:R-:W-:Y:S05]  /*0310*/  BSYNC.RECONVERGENT B0 ;  /* 0x0000000000007941 */ /* 0x000fea0003800200 */
.L_x_4:
[----:B------:R-:W-:Y:S04]  /*0320*/  BSSY.RECONVERGENT B0, `(.L_x_6) ;  /* 0x000000a000007945 */ /* 0x000fe80003800200 */
        /* <DEDUP_REMOVED lines=9> */
.L_x_7:
[----:B------:R-:W-:Y:S05]  /*03c0*/  BSYNC.RECONVERGENT B0 ;  /* 0x0000000000007941 */ /* 0x000fea0003800200 */
.L_x_6:
[----:B------:R-:W3:Y:S01]  /*03d0*/  LDCU.64 UR6, c[0x0][0x888] ;  /* 0x00011100ff0677ac */ /* 0x000ee20008000a00 */
[----:B------:R-:W-:Y:S02]  /*03e0*/  UISETP.EQ.U32.AND UP1, UPT, UR4, URZ, UPT ;  /* 0x000000ff0400728c */ /* 0x000fe4000bf22070 */
[----:B------:R-:W-:Y:S02]  /*03f0*/  UPLOP3.LUT UP2, UPT, UPT, UPT, UPT, 0x80, 0x8 ;  /* 0x000000000008789c */ /* 0x000fe40003f4f070 */
[----:B---3--:R-:W-:-:S04]  /*0400*/  UISETP.NE.U32.AND UP0, UPT, UR6, URZ, UPT ;  /* 0x000000ff0600728c */ /* 0x008fc8000bf05070 */
[----:B------:R-:W-:-:S04]  /*0410*/  UISETP.NE.AND.EX UP0, UPT, UR7, URZ, UPT, UP0 ;  /* 0x000000ff0700728c */ /* 0x000fc8000bf05300 */
[----:B------:R-:W-:-:S04]  /*0420*/  UISETP.EQ.OR.EX UP3, UPT, UR5, URZ, !UP0, UP1 ;  /* 0x000000ff0500728c */ /* 0x000fc8000c762710 */
[----:B------:R-:W-:-:S05]  /*0430*/  UP2UR UR53, UPR, URZ, 0x8 ;  /* 0x00000008ff357883 */ /* 0x000fca0008000000 */
[----:B------:R-:W-:Y:S07]  /*0440*/  BRA.U !UP3, `(.L_x_8) ;  /* 0x000000010b207547 */ /* 0x000fee000b800000 */
[----:B------:R-:W-:Y:S01]  /*0450*/  UISETP.NE.U32.AND UP2, UPT, UR4, URZ, UPT ;  /* 0x000000ff0400728c */ /* 0x000fe2000bf45070 */
[----:B-----5:R-:W-:Y:S01]  /*0460*/  FSETP.NEU.AND P0, PT, R49, RZ, PT ;  /* 0x000000ff3100720b */ /* 0x020fe20003f0d000 */
[----:B------:R-:W-:Y:S02]  /*0470*/  USEL UR4, URZ, 0xffffffff, UP0 ;  /* 0xffffffffff047887 */ /* 0x000fe40008000000 */
[----:B------:R-:W-:-:S10]  /*0480*/  UISETP.NE.AND.EX UP2, UPT, UR5, URZ, UPT, UP2 ;  /* 0x000000ff0500728c */ /* 0x000fd4000bf45320 */
[----:B------:R-:W-:Y:S01]  /*0490*/  VOTEU.ANY UP1, P0 ;  /* 0x0000000000ff7886 */ /* 0x000fe20000020100 */
[----:B------:R-:W-:-:S04]  /*04a0*/  @!UP2 USEL UR4, URZ, 0xffffffff, UP1 ;  /* 0xffffffffff04a887 */ /* 0x000fc80008800000 */
[----:B------:R-:W-:-:S04]  /*04b0*/  ULOP3.LUT UR4, UR4, 0x1, URZ, 0xc0, !UPT ;  /* 0x0000000104047892 */ /* 0x000fc8000f8ec0ff */
[----:B------:R-:W-:-:S11]  /*04c0*/  UISETP.NE.U32.AND UP2, UPT, UR4, 0x1, UPT ;  /* 0x000000010400788c */ /* 0x000fd6000bf45070 */
.L_x_8:
[----:B-12---:R-:W1:Y:S01]  /*04d0*/  SHFL.IDX PT, R2, R92, RZ, 0x1f ;  /* 0x00001fff5c027589 */ /* 0x006e6200000e0000 */
[----:B------:R-:W-:-:S04]  /*04e0*/  UISETP.NE.AND UP1, UPT, UR8, 0x2, UPT ;  /* 0x000000020800788c */ /* 0x000fc8000bf25270 */
[----:B------:R-:W-:Y:S01]  /*04f0*/  USEL UR6, URZ, 0x1, UP1 ;  /* 0x00000001ff067887 */ /* 0x000fe20008800000 */
[----:B-1----:R-:W-:-:S13]  /*0500*/  ISETP.NE.AND P0, PT, R2, RZ, PT ;  /* 0x000000ff0200720c */ /* 0x002fda0003f05270 */
[----:B------:R-:W-:Y:S05]  /*0510*/  @P0 BRA `(.L_x_9) ;  /* 0x0000000000500947 */ /* 0x000fea0003800000 */
[----:B------:R-:W1:Y:S01]  /*0520*/  S2UR UR5, SR_CgaCtaId ;  /* 0x00000000000579c3 */ /* 0x000e620000008800 */
[----:B------:R-:W-:Y:S01]  /*0530*/  UMOV UR7, 0x400 ;  /* 0x0000040000077882 */ /* 0x000fe20000000000 */
[----:B------:R-:W-:Y:S01]  /*0540*/  UMOV UR4, 0x1 ;  /* 0x0000000100047882 */ /* 0x000fe20000000000 */
[----:B------:R-:W-:Y:S01]  /*0550*/  ELECT P0, URZ, PT ;  /* 0x0000000000ff782f */ /* 0x000fe20003800000 */
[----:B------:R-:W-:-:S04]  /*0560*/  UIADD3 UR10, UPT, UPT, -UR4, 0x100000, URZ ;  /* 0x00100000040a7890 */ /* 0x000fc8000fffe1ff */
[----:B------:R-:W-:Y:S02]  /*0570*/  USHF.L.U32 UR11, UR10, 0xb, URZ ;  /* 0x0000000b0a0b7899 */ /* 0x000fe400080006ff */
[----:B------:R-:W-:Y:S02]  /*0580*/  USHF.L.U32 UR10, UR10, 0x1, URZ ;  /* 0x000000010a0a7899 */ /* 0x000fe400080006ff */
[----:B-1----:R-:W-:Y:S01]  /*0590*/  ULEA UR5, UR5, UR7, 0x18 ;  /* 0x0000000705057291 */ /* 0x002fe2000f8ec0ff */
[----:B------:R-:W1:Y:S11]  /*05a0*/  FENCE.VIEW.ASYNC.S ;  /* 0x00000000000073c6 */ /* 0x000e760000000000 */
[----:B-1----:R1:W2:Y:S01]  /*05b0*/  SYNCS.EXCH.64 URZ, [UR5], UR10 ;  /* 0x0000000a05ff75b2 */ /* 0x0022a20008000100 */
[----:B------:R1:W3:Y:S01]  /*05c0*/  SYNCS.EXCH.64 URZ, [UR5+0x28], UR10 ;  /* 0x0000280a05ff75b2 */ /* 0x0002e20008000100 */
[----:B------:R1:W4:Y:S01]  /*05d0*/  SYNCS.EXCH.64 URZ, [UR5+0x8], UR10 ;  /* 0x0000080a05ff75b2 */ /* 0x0003220008000100 */
[----:B------:R1:W1:Y:S01]  /*05e0*/  SYNCS.EXCH.64 URZ, [UR5+0x30], UR10 ;  /* 0x0000300a05ff75b2 */ /* 0x0002620008000100 */
[----:B------:R1:W1:Y:S01]  /*05f0*/  SYNCS.EXCH.64 URZ, [UR5+0x10], UR10 ;  /* 0x0000100a05ff75b2 */ /* 0x0002620008000100 */
[----:B------:R1:W1:Y:S01]  /*0600*/  SYNCS.EXCH.64 URZ, [UR5+0x38], UR10 ;  /* 0x0000380a05ff75b2 */ /* 0x0002620008000100 */
[----:B------:R1:W1:Y:S01]  /*0610*/  SYNCS.EXCH.64 URZ, [UR5+0x18], UR10 ;  /* 0x0000180a05ff75b2 */ /* 0x0002620008000100 */
[----:B------:R1:W1:Y:S01]  /*0620*/  SYNCS.EXCH.64 URZ, [UR5+0x40], UR10 ;  /* 0x0000400a05ff75b2 */ /* 0x0002620008000100 */
[----:B------:R1:W1:Y:S01]  /*0630*/  SYNCS.EXCH.64 URZ, [UR5+0x20], UR10 ;  /* 0x0000200a05ff75b2 */ /* 0x0002620008000100 */
[----:B------:R1:W1:Y:S01]  /*0640*/  SYNCS.EXCH.64 URZ, [UR5+0x48], UR10 ;  /* 0x0000480a05ff75b2 */ /* 0x0002620008000100 */
[----:B------:R-:W-:Y:S01]  /*0650*/  NOP ;  /* 0x0000000000007918 */ /* 0x000fe20000000000 */
.L_x_9:
[----:B------:R-:W2:Y:S01]  /*0660*/  SHFL.IDX PT, R2, R92, RZ, 0x1f ;  /* 0x00001fff5c027589 */ /* 0x000ea200000e0000 */
[----:B------:R-:W-:Y:S01]  /*0670*/  NOP ;  /* 0x0000000000007918 */ /* 0x000fe20000000000 */
[----:B--2---:R-:W-:-:S13]  /*0680*/  ISETP.NE.AND P0, PT, R2, 0x1, PT ;  /* 0x000000010200780c */ /* 0x004fda0003f05270 */
[----:B------:R-:W-:Y:S05]  /*0690*/  @P0 BRA `(.L_x_10) ;  /* 0x0000000000500947 */ /* 0x000fea0003800000 */
[----:B------:R-:W2:Y:S01]  /*06a0*/  S2UR UR7, SR_CgaCtaId ;  /* 0x00000000000779c3 */ /* 0x000ea20000008800 */
[----:B------:R-:W-:Y:S01]  /*06b0*/  UMOV UR9, 0x400 ;  /* 0x0000040000097882 */ /* 0x000fe20000000000 */
[----:B-1----:R-:W-:Y:S01]  /*06c0*/  UMOV UR5, 0x20 ;  /* 0x0000002000057882 */ /* 0x002fe20000000000 */
[----:B------:R-:W-:Y:S01]  /*06d0*/  UMOV UR4, 0x80 ;  /* 0x0000008000047882 */ /* 0x000fe20000000000 */
[----:B------:R-:W-:-:S04]  /*06e0*/  UIADD3 UR10, UPT, UPT, -UR5, 0x100000, URZ ;  /* 0x00100000050a7890 */ /* 0x000fc8000fffe1ff */
[----:B------:R-:W-:Y:S02]  /*06f0*/  USHF.L.U32 UR11, UR10, 0xb, URZ ;  /* 0x0000000b0a0b7899 */ /* 0x000fe400080006ff */
[----:B------:R-:W-:Y:S02]  /*0700*/  USHF.L.U32 UR10, UR10, 0x1, URZ ;  /* 0x000000010a0a7899 */ /* 0x000fe400080006ff */
[----:B------:R-:W-:-:S04]  /*0710*/  UIADD3 UR4, UPT, UPT, -UR4, 0x100000, URZ ;  /* 0x0010000004047890 */ /* 0x000fc8000fffe1ff */
[----:B------:R-:W-:Y:S02]  /*0720*/  USHF.L.U32 UR5, UR4, 0xb, URZ ;  /* 0x0000000b04057899 */ /* 0x000fe400080006ff */
[----:B------:R-:W-:Y:S01]  /*0730*/  USHF.L.U32 UR4, UR4, 0x1, URZ ;  /* 0x0000000104047899 */ /* 0x000fe200080006ff */
[----:B------:R-:W-:Y:S01]  /*0740*/  ELECT P0, URZ, PT ;  /* 0x0000000000ff782f */ /* 0x000fe20003800000 */
[----:B--2---:R-:W-:Y:S01]  /*0750*/  ULEA UR7, UR7, UR9, 0x18 ;  /* 0x0000000907077291 */ /* 0x004fe2000f8ec0ff */
[----:B------:R-:W1:Y:S11]  /*0760*/  FENCE.VIEW.ASYNC.S ;  /* 0x00000000000073c6 */ /* 0x000e760000000000 */
[----:B-1----:R2:W1:Y:S01]  /*0770*/  SYNCS.EXCH.64 URZ, [UR7+0x50], UR10 ;  /* 0x0000500a07ff75b2 */ /* 0x0024620008000100 */
[----:B------:R2:W1:Y:S01]  /*0780*/  SYNCS.EXCH.64 URZ, [UR7+0x68], UR4 ;  /* 0x0000680407ff75b2 */ /* 0x0004620008000100 */
[----:B------:R2:W1:Y:S01]  /*0790*/  SYNCS.EXCH.64 URZ, [UR7+0x58], UR10 ;  /* 0x0000580a07ff75b2 */ /* 0x0004620008000100 */
[----:B------:R2:W1:Y:S01]  /*07a0*/  SYNCS.EXCH.64 URZ, [UR7+0x70], UR4 ;  /* 0x0000700407ff75b2 */ /* 0x0004620008000100 */
[----:B------:R2:W1:Y:S01]  /*07b0*/  SYNCS.EXCH.64 URZ, [UR7+0x60], UR10 ;  /* 0x0000600a07ff75b2 */ /* 0x0004620008000100 */
[----:B------:R2:W1:Y:S02]  /*07c0*/  SYNCS.EXCH.64 URZ, [UR7+0x78], UR4 ;  /* 0x0000780407ff75b2 */ /* 0x0004640008000100 */
[----:B--2---:R-:W-:Y:S01]  /*07d0*/  NOP ;  /* 0x0000000000007918 */ /* 0x004fe20000000000 */
.L_x_10:
[----:B------:R-:W2:Y:S01]  /*07e0*/  SHFL.IDX PT, R2, R92, RZ, 0x1f ;  /* 0x00001fff5c027589 */ /* 0x000ea200000e0000 */
[----:B------:R-:W-:Y:S01]  /*07f0*/  NOP ;  /* 0x0000000000007918 */ /* 0x000fe20000000000 */
[----:B--2---:R-:W-:-:S13]  /*0800*/  ISETP.NE.AND P0, PT, R2, 0x3, PT ;  /* 0x000000030200780c */ /* 0x004fda0003f05270 */
[----:B------:R-:W-:Y:S05]  /*0810*/  @P0 BRA `(.L_x_11) ;  /* 0x0000000000300947 */ /* 0x000fea0003800000 */
[----:B-1----:R-:W1:Y:S01]  /*0820*/  S2UR UR5, SR_CgaCtaId ;  /* 0x00000000000579c3 */ /* 0x002e620000008800 */
        /* <DEDUP_REMOVED lines=8> */
[----:B-1----:R2:W1:Y:S01]  /*08b0*/  SYNCS.EXCH.64 URZ, [UR5+0x80], UR10 ;  /* 0x0000800a05ff75b2 */ /* 0x0024620008000100 */
[----:B------:R2:W1:Y:S02]  /*08c0*/  SYNCS.EXCH.64 URZ, [UR5+0x88], UR10 ;  /* 0x0000880a05ff75b2 */ /* 0x0004640008000100 */
[----:B--2---:R-:W-:Y:S01]  /*08d0*/  NOP ;  /* 0x0000000000007918 */ /* 0x004fe20000000000 */
.L_x_11:
[----:B------:R-:W2:Y:S01]  /*08e0*/  SHFL.IDX PT, R2, R92, RZ, 0x1f ;  /* 0x00001fff5c027589 */ /* 0x000ea200000e0000 */
[----:B------:R-:W-:Y:S01]  /*08f0*/  NOP ;  /* 0x0000000000007918 */ /* 0x000fe20000000000 */
[----:B--2---:R-:W-:-:S13]  /*0900*/  ISETP.NE.AND P0, PT, R2, 0x4, PT ;  /* 0x000000040200780c */ /* 0x004fda0003f05270 */
[----:B------:R-:W-:Y:S05]  /*0910*/  @P0 BRA `(.L_x_12) ;  /* 0x00000000004c0947 */ /* 0x000fea0003800000 */
[----:B-1----:R-:W1:Y:S01]  /*0920*/  S2UR UR5, SR_CgaCtaId ;  /* 0x00000000000579c3 */ /* 0x002e620000008800 */
[----:B------:R-:W-:Y:S01]  /*0930*/  UMOV UR9, 0x100 ;  /* 0x0000010000097882 */ /* 0x000fe20000000000 */
[----:B------:R-:W-:Y:S01]  /*0940*/  UMOV UR7, 0x400 ;  /* 0x0000040000077882 */ /* 0x000fe20000000000 */
[----:B------:R-:W-:Y:S01]  /*0950*/  USEL UR9, UR9, 0xe0, UP2 ;  /* 0x000000e009097887 */ /* 0x000fe20009000000 */
[----:B------:R-:W-:Y:S01]  /*0960*/  UMOV UR4, 0x1 ;  /* 0x0000000100047882 */ /* 0x000fe20000000000 */
[----:B------:R-:W-:Y:S01]  /*0970*/  ELECT P0, URZ, PT ;  /* 0x0000000000ff782f */ /* 0x000fe20003800000 */
[----:B------:R-:W-:-:S04]  /*0980*/  UIADD3 UR10, UPT, UPT, -UR4, 0x100000, URZ ;  /* 0x00100000040a7890 */ /* 0x000fc8000fffe1ff */
[----:B------:R-:W-:Y:S02]  /*0990*/  USHF.L.U32 UR11, UR10, 0xb, URZ ;  /* 0x0000000b0a0b7899 */ /* 0x000fe400080006ff */
[----:B------:R-:W-:Y:S02]  /*09a0*/  USHF.L.U32 UR10, UR10, 0x1, URZ ;  /* 0x000000010a0a7899 */ /* 0x000fe400080006ff */
[----:B------:R-:W-:-:S04]  /*09b0*/  UIADD3 UR12, UPT, UPT, -UR9, 0x100000, URZ ;  /* 0x00100000090c7890 */ /* 0x000fc8000fffe1ff */
[----:B------:R-:W-:Y:S02]  /*09c0*/  USHF.L.U32 UR13, UR12, 0xb, URZ ;  /* 0x0000000b0c0d7899 */ /* 0x000fe400080006ff */
[----:B------:R-:W-:Y:S02]  /*09d0*/  USHF.L.U32 UR12, UR12, 0x1, URZ ;  /* 0x000000010c0c7899 */ /* 0x000fe400080006ff */
[----:B-1----:R-:W-:Y:S01]  /*09e0*/  ULEA UR5, UR5, UR7, 0x18 ;  /* 0x0000000705057291 */ /* 0x002fe2000f8ec0ff */
[----:B------:R-:W1:Y:S11]  /*09f0*/  FENCE.VIEW.ASYNC.S ;  /* 0x00000000000073c6 */ /* 0x000e760000000000 */
[----:B-1----:R2:W1:Y:S01]  /*0a00*/  SYNCS.EXCH.64 URZ, [UR5+0x90], UR10 ;  /* 0x0000900a05ff75b2 */ /* 0x0024620008000100 */
[----:B------:R2:W1:Y:S01]  /*0a10*/  SYNCS.EXCH.64 URZ, [UR5+0xa0], UR12 ;  /* 0x0000a00c05ff75b2 */ /* 0x0004620008000100 */
[----:B------:R2:W1:Y:S01]  /*0a20*/  SYNCS.EXCH.64 URZ, [UR5+0x98], UR10 ;  /* 0x0000980a05ff75b2 */ /* 0x0004620008000100 */
[----:B------:R2:W1:Y:S02]  /*0a30*/  SYNCS.EXCH.64 URZ, [UR5+0xa8], UR12 ;  /* 0x0000a80c05ff75b2 */ /* 0x0004640008000100 */
[----:B--2---:R-:W-:Y:S01]  /*0a40*/  NOP ;  /* 0x0000000000007918 */ /* 0x004fe20000000000 */
.L_x_12:
        /* <DEDUP_REMOVED lines=22> */
[----:B------:R2:W1:Y:S01]  /*0bb0*/  SYNCS.EXCH.64 URZ, [UR7+0xe0], UR4 ;  /* 0x0000e00407ff75b2 */ /* 0x0004620008000100 */
[----:B------:R2:W1:Y:S01]  /*0bc0*/  SYNCS.EXCH.64 URZ, [UR7+0xc8], UR10 ;  /* 0x0000c80a07ff75b2 */ /* 0x0004620008000100 */
[----:B------:R2:W1:Y:S02]  /*0bd0*/  SYNCS.EXCH.64 URZ, [UR7+0xe8], UR4 ;  /* 0x0000e80407ff75b2 */ /* 0x0004640008000100 */
[----:B--2---:R-:W-:Y:S01]  /*0be0*/  NOP ;  /* 0x0000000000007918 */ /* 0x004fe20000000000 */
.L_x_13:
        /* <DEDUP_REMOVED lines=18> */
.L_x_14:
[----:B-1----:R-:W1:Y:S01]  /*0d10*/  S2UR UR5, SR_CTAID.X ;  /* 0x00000000000579c3 */ /* 0x002e620000002500 */
[----:B------:R-:W-:-:S05]  /*0d20*/  CS2R.32 R87, SR_CgaSize ;  /* 0x0000000000577805 */ /* 0x000fca0000008a00 */
[----:B------:R-:W-:-:S05]  /*0d30*/  IMAD R87, R87, -0xa0, RZ ;  /* 0xffffff6057577824 */ /* 0x000fca00078e02ff */
[----:B------:R-:W-:-:S14]  /*0d40*/  R2UR UR9, R87 ;  /* 0x00000000570972ca */ /* 0x000fdc00000e0000 */
[----:B------:R-:W2:Y:S01]  /*0d50*/  LDCU UR9, c[0x0][UR9+0x2b0] ;  /* 0x00005600090977ac */ /* 0x000ea20008000800 */
[----:B------:R-:W-:Y:S01]  /*0d60*/  NOP ;  /* 0x0000000000007918 */ /* 0x000fe20000000000 */
[----:B------:R-:W-:-:S05]  /*0d70*/  CS2R.32 R87, SR_CgaSize ;  /* 0x0000000000577805 */ /* 0x000fca0000008a00 */
[----:B------:R-:W-:-:S05]  /*0d80*/  IMAD R87, R87, -0xa0, RZ ;  /* 0xffffff6057577824 */ /* 0x000fca00078e02ff */
[----:B------:R-:W-:-:S14]  /*0d90*/  R2UR UR7, R87 ;  /* 0x00000000570772ca */ /* 0x000fdc00000e0000 */
[----:B------:R-:W3:Y:S01]  /*0da0*/  LDCU UR7, c[0x0][UR7+0x2b4] ;  /* 0x00005680070777ac */ /* 0x000ee20008000800 */
[----:B------:R-:W4:Y:S08]  /*0db0*/  S2UR UR4, SR_CTAID.Y ;  /* 0x00000000000479c3 */ /* 0x000f300000002600 */
[----:B------:R-:W3:Y:S01]  /*0dc0*/  LDC R10, c[0x0][0xb24] ;  /* 0x0002c900ff0a7b82 */ /* 0x000ee20000000800 */
[----:B-1----:R-:W-:-:S02]  /*0dd0*/  I2FP.F32.U32 R87, UR5 ;  /* 0x0000000500577c45 */ /* 0x002fc40008201000 */
[----:B------:R-:W-:-:S05]  /*0de0*/  CS2R.32 R3, SR_CgaSize ;  /* 0x0000000000037805 */ /* 0x000fca0000008a00 */
[----:B------:R-:W-:-:S06]  /*0df0*/  IMAD R3, R3, -0xa0, RZ ;  /* 0xffffff6003037824 */ /* 0x000fcc00078e02ff */
[----:B------:R-:W1:Y:S01]  /*0e00*/  LDC R3, c[0x0][R3+0x2a0] ;  /* 0x0000a80003037b82 */ /* 0x000e620000000800 */
[----:B------:R-:W-:Y:S01]  /*0e10*/  MOV R15, UR5 ;  /* 0x00000005000f7c02 */ /* 0x000fe20008000f00 */
[----:B--2---:R-:W-:Y:S01]  /*0e20*/  FMUL R87, R87, UR9 ;  /* 0x0000000957577c20 */ /* 0x004fe20008400000 */
[----:B----4-:R-:W-:Y:S02]  /*0e30*/  I2FP.F32.U32 R86, UR4 ;  /* 0x0000000400567c45 */ /* 0x010fe40008201000 */
[----:B------:R-:W-:-:S05]  /*0e40*/  CS2R.32 R2, SR_CgaSize ;  /* 0x0000000000027805 */ /* 0x000fca0000008a00 */
[----:B------:R-:W-:-:S06]  /*0e50*/  IMAD R2, R2, -0xa0, RZ ;  /* 0xffffff6002027824 */ /* 0x000fcc00078e02ff */
[----:B------:R-:W2:Y:S01]  /*0e60*/  LDC R2, c[0x0][R2+0x2a4] ;  /* 0x0000a90002027b82 */ /* 0x000ea20000000800 */
[----:B------:R-:W-:Y:S01]  /*0e70*/  MOV R14, UR4 ;  /* 0x00000004000e7c02 */ /* 0x000fe20008000f00 */
[----:B------:R-:W4:Y:S01]  /*0e80*/  F2I.U32.TRUNC.NTZ R87, R87 ;  /* 0x0000005700577305 */ /* 0x000f22000020f000 */
[----:B---3--:R-:W-:-:S05]  /*0e90*/  FMUL R86, R86, UR7 ;  /* 0x0000000756567c20 */ /* 0x008fca0008400000 */
[----:B------:R-:W-:Y:S01]  /*0ea0*/  BAR.SYNC.DEFER_BLOCKING 0x0 ;  /* 0x0000000000007b1d */ /* 0x000fe20000010000 */
[----:B------:R-:W-:-:S05]  /*0eb0*/  ISETP.GE.AND P0, PT, R10, 0x1, PT ;  /* 0x000000010a00780c */ /* 0x000fca0003f06270 */
[----:B------:R-:W3:Y:S02]  /*0ec0*/  F2I.U32.TRUNC.NTZ R86, R86 ;  /* 0x0000005600567305 */ /* 0x000ee4000020f000 */
[----:B------:R-:W2:Y:S01]  /*0ed0*/  S2UR UR36, SR_CTAID.Z ;  /* 0x00000000002479c3 */ /* 0x000ea20000002700 */
[----:B----4-:R-:W-:-:S05]  /*0ee0*/  IADD3 R87, PT, PT, -R87, RZ, RZ ;  /* 0x000000ff57577210 */ /* 0x010fca0007ffe1ff */
[----:B-1----:R-:W-:Y:S01]  /*0ef0*/  IMAD R87, R3, R87, UR5 ;  /* 0x0000000503577e24 */ /* 0x002fe2000f8e0257 */
[----:B---3--:R-:W-:-:S05]  /*0f00*/  IADD3 R86, PT, PT, -R86, RZ, RZ ;  /* 0x000000ff56567210 */ /* 0x008fca0007ffe1ff */
[----:B--2---:R-:W-:Y:S01]  /*0f10*/  IMAD R86, R2, R86, UR4 ;  /* 0x0000000402567e24 */ /* 0x004fe2000f8e0256 */
[----:B------:R-:W-:Y:S06]  /*0f20*/  @!P0 BRA `(.L_x_15) ;  /* 0x0000000000b88947 */ /* 0x000fec0003800000 */
[----:B------:R-:W1:Y:S01]  /*0f30*/  LDC.64 R4, c[0x0][0xb18] ;  /* 0x0002c600ff047b82 */ /* 0x000e620000000a00 */
[----:B------:R-:W-:-:S07]  /*0f40*/  ISETP.NE.AND P0, PT, R10, 0x1, PT ;  /* 0x000000010a00780c */ /* 0x000fce0003f05270 */
[----:B------:R-:W2:Y:S08]  /*0f50*/  LDC R9, c[0x0][0xb0c] ;  /* 0x0002c300ff097b82 */ /* 0x000eb00000000800 */
[----:B------:R-:W3:Y:S08]  /*0f60*/  LDC R12, c[0x0][0x370] ;  /* 0x0000dc00ff0c7b82 */ /* 0x000ef00000000800 */
[----:B------:R-:W4:Y:S01]  /*0f70*/  LDC R11, c[0x0][0x374] ;  /* 0x0000dd00ff0b7b82 */ /* 0x000f220000000800 */
[----:B-1----:R-:W-:-:S07]  /*0f80*/  ISETP.NE.AND P1, PT, R4, 0x1, PT ;  /* 0x000000010400780c */ /* 0x002fce0003f25270 */
[----:B------:R-:W3:Y:S01]  /*0f90*/  LDC.64 R6, c[0x0][0xb10] ;  /* 0x0002c400ff067b82 */ /* 0x000ee20000000a00 */
[----:B--2---:R-:W-:-:S07]  /*0fa0*/  ISETP.NE.AND P2, PT, R9, 0x1, PT ;  /* 0x000000010900780c */ /* 0x004fce0003f45270 */
[----:B------:R-:W1:Y:S08]  /*0fb0*/  LDC R8, c[0x0][0xb20] ;  /* 0x0002c800ff087b82 */ /* 0x000e700000000800 */
[----:B------:R-:W2:Y:S01]  /*0fc0*/  LDC.64 R2, c[0x0][0xb28] ;  /* 0x0002ca00ff027b82 */ /* 0x000ea20000000a00 */
[----:B----4-:R-:W-:-:S04]  /*0fd0*/  IMAD.HI.U32 R13, R11, R5, RZ ;  /* 0x000000050b0d7227 */ /* 0x010fc800078e00ff */
[----:B------:R-:W-:-:S04]  /*0fe0*/  IMAD.HI.U32 R5, R14, R5, RZ ;  /* 0x000000050e057227 */ /* 0x000fc800078e00ff */
[----:B---3--:R-:W-:-:S05]  /*0ff0*/  IMAD.HI.U32 R16, R12, R6, RZ ;  /* 0x000000060c107227 */ /* 0x008fca00078e00ff */
[-C--:B------:R-:W-:Y:S01]  /*1000*/  @P2 SHF.R.U32.HI R12, RZ, R7.reuse, R16 ;  /* 0x00000007ff0c2219 */ /* 0x080fe20000011610 */
[----:B------:R-:W-:Y:S01]  /*1010*/  IMAD.HI.U32 R16, R15, R6, RZ ;  /* 0x000000060f107227 */ /* 0x000fe200078e00ff */
[-C--:B-1----:R-:W-:Y:S02]  /*1020*/  @P1 SHF.R.U32.HI R11, RZ, R8.reuse, R13 ;  /* 0x00000008ff0b1219 */ /* 0x082fe4000001160d */
[----:B------:R-:W-:Y:S02]  /*1030*/  SHF.R.U32.HI R5, RZ, R8, R5 ;  /* 0x00000008ff057219 */ /* 0x000fe40000011605 */
[----:B------:R-:W-:Y:S02]  /*1040*/  SHF.R.U32.HI R16, RZ, R7, R16 ;  /* 0x00000007ff107219 */ /* 0x000fe40000011610 */
[----:B------:R-:W-:Y:S01]  /*1050*/  SEL R5, R14, R5, !P1 ;  /* 0x000000050e057207 */ /* 0x000fe20004800000 */
[----:B--2---:R-:W-:Y:S01]  /*1060*/  IMAD.HI.U32 R13, R11, R2, RZ ;  /* 0x000000020b0d7227 */ /* 0x004fe200078e00ff */
[----:B------:R-:W-:-:S03]  /*1070*/  SEL R16, R15, R16, !P2 ;  /* 0x000000100f107207 */ /* 0x000fc60005000000 */
[----:B------:R-:W-:Y:S01]  /*1080*/  IMAD.HI.U32 R6, R12, R2, RZ ;  /* 0x000000020c067227 */ /* 0x000fe200078e00ff */
[----:B------:R-:W-:-:S04]  /*1090*/  @P0 SHF.R.U32.HI R11, RZ, R3, R13 ;  /* 0x00000003ff0b0219 */ /* 0x000fc8000001160d */
[----:B------:R-:W-:Y:S01]  /*10a0*/  @P0 SHF.R.U32.HI R12, RZ, R3, R6 ;  /* 0x00000003ff0c0219 */ /* 0x000fe20000011606 */
[----:B------:R-:W-:-:S04]  /*10b0*/  IMAD R11, R11, R10, RZ ;  /* 0x0000000a0b0b7224 */ /* 0x000fc800078e02ff */
[----:B------:R-:W-:Y:S01]  /*10c0*/  IMAD R6, R12, R10, RZ ;  /* 0x0000000a0c067224 */ /* 0x000fe200078e02ff */
[----:B------:R-:W-:-:S04]  /*10d0*/  ISETP.GE.AND P1, PT, R5, R11, PT ;  /* 0x0000000b0500720c */ /* 0x000fc80003f26270 */
[----:B------:R-:W-:Y:S01]  /*10e0*/  ISETP.GE.OR P1, PT, R16, R6, P1 ;  /* 0x000000061000720c */ /* 0x000fe20000f26670 */
[----:B------:R-:W-:-:S05]  /*10f0*/  IMAD.HI.U32 R6, R5, R2, RZ ;  /* 0x0000000205067227 */ /* 0x000fca00078e00ff */
[----:B------:R-:W-:-:S04]  /*1100*/  SHF.R.U32.HI R6, RZ, R3, R6 ;  /* 0x00000003ff067219 */ /* 0x000fc80000011606 */
[----:B------:R-:W-:-:S03]  /*1110*/  SEL R6, R5, R6, !P0 ;  /* 0x0000000605067207 */ /* 0x000fc60004000000 */
[----:B------:R-:W-:Y:S01]  /*1120*/  @!P1 IMAD.HI.U32 R7, R16, R2, RZ ;  /* 0x0000000210079227 */ /* 0x000fe200078e00ff */
[----:B------:R-:W-:-:S04]  /*1130*/  IADD3 R2, PT, PT, -R6, RZ, RZ ;  /* 0x000000ff06027210 */ /* 0x000fc80007ffe1ff */
[----:B------:R-:W-:Y:S01]  /*1140*/  @!P1 SHF.R.U32.HI R3, RZ, R3, R7 ;  /* 0x00000003ff039219 */ /* 0x000fe20000011607 */
[----:B------:R-:W-:Y:S01]  /*1150*/  IMAD R2, R10, R2, R5 ;  /* 0x000000020a027224 */ /* 0x000fe200078e0205 */
[----:B------:R-:W-:Y:S02]  /*1160*/  IADD3 R7, PT, PT, -R5, RZ, RZ ;  /* 0x000000ff05077210 */ /* 0x000fe40007ffe1ff */
[----:B------:R-:W-:-:S03]  /*1170*/  @!P1 SEL R3, R16, R3, !P0 ;  /* 0x0000000310039207 */ /* 0x000fc60004000000 */
[----:B------:R-:W-:Y:S02]  /*1180*/  IMAD R7, R4, R7, R14 ;  /* 0x0000000704077224 */ /* 0x000fe400078e020e */
[--C-:B------:R-:W-:Y:S02]  /*1190*/  @!P1 IMAD.IADD R6, R6, 0x1, -R3.reuse ;  /* 0x0000000106069824 */ /* 0x100fe400078e0a03 */
[----:B------:R-:W-:Y:S01]  /*11a0*/  @!P1 IMAD R3, R2, R12, R3 ;  /* 0x0000000c02039224 */ /* 0x000fe200078e0203 */
[----:B------:R-:W-:Y:S01]  /*11b0*/  IADD3 R2, PT, PT, -R16, RZ, RZ ;  /* 0x000000ff10027210 */ /* 0x000fe20007ffe1ff */
[----:B------:R-:W-:Y:S02]  /*11c0*/  @!P1 IMAD R5, R6, R10, R16 ;  /* 0x0000000a06059224 */ /* 0x000fe400078e0210 */
[----:B------:R-:W-:Y:S02]  /*11d0*/  @!P1 IMAD.MOV.U32 R16, RZ, RZ, R3 ;  /* 0x000000ffff109224 */ /* 0x000fe400078e0003 */
[----:B------:R-:W-:-:S02]  /*11e0*/  IMAD R2, R9, R2, R15 ;  /* 0x0000000209027224 */ /* 0x000fc400078e020f */
[----:B------:R-:W-:Y:S02]  /*11f0*/  IMAD R14, R5, R4, R7 ;  /* 0x00000004050e7224 */ /* 0x000fe400078e0207 */
[----:B------:R-:W-:Y:S02]  /*1200*/  IMAD R15, R16, R9, R2 ;  /* 0x00000009100f7224 */ /* 0x000fe400078e0202 */
.L_x_15:
[----:B------:R-:W1:Y:S01]  /*1210*/  LDCU UR4, c[0x0][0xb30] ;  /* 0x00016600ff0477ac */ /* 0x000e620008000800 */
[----:B------:R-:W2:Y:S08]  /*1220*/  S2UR UR37, SR_CgaCtaId ;  /* 0x00000000002579c3 */ /* 0x000eb00000008800 */
[----:B------:R-:W3:Y:S01]  /*1230*/  LDC R40, c[0x0][0xb24] ;  /* 0x0002c900ff287b82 */ /* 0x000ee20000000800 */
[----:B-1----:R-:W-:-:S09]  /*1240*/  UISETP.NE.AND UP1, UPT, UR4, 0x1, UPT ;  /* 0x000000010400788c */ /* 0x002fd2000bf25270 */
[----:B--2---:R-:W-:Y:S05]  /*1250*/  BRA.U UP1, `(.L_x_16) ;  /* 0x0000000101407547 */ /* 0x004fea000b800000 */
[----:B------:R-:W1:Y:S08]  /*1260*/  LDC.64 R4, c[0x0][0xb10] ;  /* 0x0002c400ff047b82 */ /* 0x000e700000000a00 */
[----:B------:R-:W2:Y:S08]  /*1270*/  LDC.64 R2, c[0x0][0xb18] ;  /* 0x0002c600ff027b82 */ /* 0x000eb00000000a00 */
[----:B------:R-:W4:Y:S08]  /*1280*/  LDC R6, c[0x0][0xb20] ;  /* 0x0002c800ff067b82 */ /* 0x000f300000000800 */
[----:B------:R-:W3:Y:S01]  /*1290*/  LDC R7, c[0x0][0xb0c] ;  /* 0x0002c300ff077b82 */ /* 0x000ee20000000800 */
[----:B-1----:R-:W-:-:S05]  /*12a0*/  IMAD.HI.U32 R4, R15, R4, RZ ;  /* 0x000000040f047227 */ /* 0x002fca00078e00ff */
[----:B------:R-:W-:Y:S01]  /*12b0*/  SHF.R.U32.HI R4, RZ, R5, R4 ;  /* 0x00000005ff047219 */ /* 0x000fe20000011604 */
[----:B--2---:R-:W-:Y:S01]  /*12c0*/  IMAD.HI.U32 R3, R14, R3, RZ ;  /* 0x000000030e037227 */ /* 0x004fe200078e00ff */
[----:B------:R-:W-:-:S04]  /*12d0*/  ISETP.NE.AND P0, PT, R2, 0x1, PT ;  /* 0x000000010200780c */ /* 0x000fc80003f05270 */
[----:B----4-:R-:W-:-:S04]  /*12e0*/  SHF.R.U32.HI R3, RZ, R6, R3 ;  /* 0x00000006ff037219 */ /* 0x010fc80000011603 */
[----:B------:R-:W-:Y:S02]  /*12f0*/  SEL R3, R14, R3, !P0 ;  /* 0x000000030e037207 */ /* 0x000fe40004000000 */
[----:B---3--:R-:W-:-:S04]  /*1300*/  ISETP.NE.AND P1, PT, R7, 0x1, PT ;  /* 0x000000010700780c */ /* 0x008fc80003f25270 */
[----:B------:R-:W-:-:S05]  /*1310*/  SEL R4, R15, R4, !P1 ;  /* 0x000000040f047207 */ /* 0x000fca0004800000 */
[----:B------:R-:W-:Y:S02]  /*1320*/  IMAD.IADD R5, R3, 0x1, -R4 ;  /* 0x0000000103057824 */ /* 0x000fe400078e0a04 */
[----:B------:R-:W-:Y:S02]  /*1330*/  IMAD.IADD R3, R4, 0x1, -R3 ;  /* 0x0000000104037824 */ /* 0x000fe400078e0a03 */
[----:B------:R-:W-:Y:S02]  /*1340*/  IMAD R15, R5, R7, R15 ;  /* 0x00000007050f7224 */ /* 0x000fe400078e020f */
[----:B------:R-:W-:-:S07]  /*1350*/  IMAD R14, R3, R2, R14 ;  /* 0x00000002030e7224 */ /* 0x000fce00078e020e */
.L_x_16:
[----:B------:R-:W-:Y:S01]  /*1360*/  BAR.SYNC.DEFER_BLOCKING 0x0 ;  /* 0x0000000000007b1d */ /* 0x000fe20000010000 */
[----:B------:R-:W-:Y:S01]  /*1370*/  UISETP.NE.AND UP1, UPT, UR8, 0x2, UPT ;  /* 0x000000020800788c */ /* 0x000fe2000bf25270 */
[----:B------:R-:W-:Y:S02]  /*1380*/  ISETP.NE.OR P5, PT, R0, 0x2, !P5 ;  /* 0x000000020000780c */ /* 0x000fe40006fa5670 */
[----:B------:R-:W-:-:S06]  /*1390*/  LOP3.LUT R2, R93, 0x1f, RZ, 0xc0, !PT ;  /* 0x0000001f5d027812 */ /* 0x000fcc00078ec0ff */
[----:B------:R-:W-:Y:S05]  /*13a0*/  BRA.U UP1, `(.L_x_17) ;  /* 0x0000001101807547 */ /* 0x000fea000b800000 */
[----:B------:R-:W1:Y:S01]  /*13b0*/  LDCU UR13, c[0x0][0x38c] ;  /* 0x00007180ff0d77ac */ /* 0x000e620008000800 */
[----:B------:R-:W2:Y:S01]  /*13c0*/  LDC R8, c[0x0][0x370] ;  /* 0x0000dc00ff087b82 */ /* 0x000ea20000000800 */
[----:B------:R-:W-:Y:S01]  /*13d0*/  PLOP3.LUT P1, PT, PT, PT, UP2, 0x80, 0x8 ;  /* 0x000000000008781c */ /* 0x000fe20003f2f028 */
[----:B------:R-:W-:Y:S01]  /*13e0*/  IMAD.MOV.U32 R17, RZ, RZ, 0x1 ;  /* 0x00000001ff117424 */ /* 0x000fe200078e00ff */
[----:B------:R-:W-:Y:S01]  /*13f0*/  ISETP.EQ.OR P4, PT, R2, RZ, P5 ;  /* 0x000000ff0200720c */ /* 0x000fe20002f82670 */
[----:B------:R-:W-:Y:S01]  /*1400*/  IMAD.MOV.U32 R16, RZ, RZ, RZ ;  /* 0x000000ffff107224 */ /* 0x000fe200078e00ff */
[----:B------:R-:W-:Y:S02]  /*1410*/  PLOP3.LUT P1, PT, P1, PT, PT, 0x8, 0x80 ;  /* 0x000000000080781c */ /* 0x000fe40000f2e170 */
[----:B------:R-:W-:Y:S01]  /*1420*/  CS2R R12, SRZ ;  /* 0x00000000000c7805 */ /* 0x000fe2000001ff00 */
[----:B------:R-:W-:Y:S01]  /*1430*/  IMAD.MOV.U32 R11, RZ, RZ, 0x1 ;  /* 0x00000001ff0b7424 */ /* 0x000fe200078e00ff */
[----:B------:R-:W4:Y:S01]  /*1440*/  LDC R0, c[0x0][0x374] ;  /* 0x0000dd00ff007b82 */ /* 0x000f220000000800 */
[----:B------:R-:W2:Y:S01]  /*1450*/  LDCU.64 UR22, c[0x0][0x348] ;  /* 0x00006900ff1677ac */ /* 0x000ea20008000a00 */
[----:B------:R-:W-:Y:S01]  /*1460*/  UMOV UR6, URZ ;  /* 0x000000ff00067c82 */ /* 0x000fe20008000000 */
[----:B-1----:R-:W-:-:S04]  /*1470*/  UIADD3 UR5, UPT, UPT, UR13, 0x3f, URZ ;  /* 0x0000003f0d057890 */ /* 0x002fc8000fffe0ff */
[----:B------:R-:W-:-:S04]  /*1480*/  USHF.R.S32.HI UR4, URZ, 0x1f, UR5 ;  /* 0x0000001fff047899 */ /* 0x000fc80008011405 */
[----:B------:R-:W-:-:S04]  /*1490*/  ULEA.HI UR4, UR4, UR5, URZ, 0x6 ;  /* 0x0000000504047291 */ /* 0x000fc8000f8f30ff */
[----:B------:R-:W-:Y:S02]  /*14a0*/  USHF.R.S32.HI UR15, URZ, 0x6, UR4 ;  /* 0x00000006ff0f7899 */ /* 0x000fe40008011404 */
[----:B------:R-:W-:Y:S02]  /*14b0*/  UIADD3 UR4, UPT, UPT, UR13, -0x1, URZ ;  /* 0xffffffff0d047890 */ /* 0x000fe4000fffe0ff */
[----:B------:R-:W-:Y:S02]  /*14c0*/  UISETP.LT.U32.AND UP0, UPT, UR15, 0x5, UPT ;  /* 0x000000050f00788c */ /* 0x000fe4000bf01070 */
[----:B------:R-:W-:Y:S02]  /*14d0*/  UISETP.GE.U32.AND UP1, UPT, UR4, -0x7f, UPT ;  /* 0xffffff810400788c */ /* 0x000fe4000bf26070 */
[----:B------:R-:W-:Y:S02]  /*14e0*/  USEL UR14, UR15, 0x5, UP0 ;  /* 0x000000050f0e7887 */ /* 0x000fe40008000000 */
[----:B------:R-:W-:-:S02]  /*14f0*/  UIADD3 UR13, UPT, UPT, UR13, 0x7e, URZ ;  /* 0x0000007e0d0d7890 */ /* 0x000fc4000fffe0ff */
[----:B------:R-:W-:Y:S02]  /*1500*/  UIADD3 UR5, UPT, UPT, UR14, -0x1, URZ ;  /* 0xffffffff0e057890 */ /* 0x000fe4000fffe0ff */
[----:B------:R-:W-:-:S03]  /*1510*/  UIADD3 UR7, UPT, UPT, UR15, -UR14, URZ ;  /* 0x8000000e0f077290 */ /* 0x000fc6000fffe0ff */
[----:B------:R-:W-:-:S04]  /*1520*/  @UP1 UIADD3 UR5, UPT, UPT, UR14, URZ, URZ ;  /* 0x000000ff0e051290 */ /* 0x000fc8000fffe0ff */
[----:B--2---:R-:W-:-:S12]  /*1530*/  UIADD3 UR5, UPT, UPT, UR5, 0x1, URZ ;  /* 0x0000000105057890 */ /* 0x004fd8000fffe0ff */
.L_x_35:
[----:B------:R-:W-:Y:S01]  /*1540*/  UISETP.NE.AND UP0, UPT, UR37, URZ, UPT ;  /* 0x000000ff2500728c */ /* 0x000fe2000bf05270 */
[----:B------:R-:W1:Y:S08]  /*1550*/  S2UR UR37, SR_CgaCtaId ;  /* 0x00000000002579c3 */ /* 0x000e700000008800 */
[----:B------:R-:W-:Y:S05]  /*1560*/  BRA.U UP0, `(.L_x_18) ;  /* 0x0000000100347547 */ /* 0x000fea000b800000 */
[----:B------:R-:W2:Y:S01]  /*1570*/  S2R R2, SR_CgaCtaId ;  /* 0x0000000000027919 */ /* 0x000ea20000008800 */
[----:B------:R-:W-:-:S04]  /*1580*/  MOV R3, 0x400 ;  /* 0x0000040000037802 */ /* 0x000fc80000000f00 */
[----:B--2---:R-:W-:Y:S02]  /*1590*/  LEA R2, R2, R3, 0x18 ;  /* 0x0000000302027211 */ /* 0x004fe400078ec0ff */
[----:B------:R-:W-:-:S03]  /*15a0*/  SHF.L.U32 R3, R11, 0x1f, RZ ;  /* 0x0000001f0b037819 */ /* 0x000fc600000006ff */
[----:B------:R-:W-:-:S04]  /*15b0*/  IMAD R2, R12, 0x8, R2 ;  /* 0x000000080c027824 */ /* 0x000fc800078e0202 */
[----:B------:R-:W2:Y:S02]  /*15c0*/  SYNCS.PHASECHK.TRANS64.TRYWAIT P0, [R2+URZ+0x100], R3 ;  /* 0x00010003020075a7 */ /* 0x000ea400080011ff */
[----:B--2---:R-:W-:Y:S05]  /*15d0*/  @!P0 BRA `(.L_x_19) ;  /* 0x0000005c00d08947 */ /* 0x004fea0003800000 */
.L_x_116:
[----:B------:R-:W-:Y:S01]  /*15e0*/  VIADD R12, R12, 0x1 ;  /* 0x000000010c0c7836 */ /* 0x000fe20000000000 */
[----:B------:R2:W-:Y:S04]  /*15f0*/  SYNCS.ARRIVE.TRANS64.A1T0 RZ, [R2+URZ+0xf0], RZ ;  /* 0x0000f0ff02ff79a7 */ /* 0x0005e800081000ff */
[----:B------:R-:W-:-:S04]  /*1600*/  ISETP.NE.AND P0, PT, R12, 0x2, PT ;  /* 0x000000020c00780c */ /* 0x000fc80003f05270 */
[----:B------:R-:W-:Y:S02]  /*1610*/  SEL R12, R12, RZ, P0 ;  /* 0x000000ff0c0c7207 */ /* 0x000fe40000000000 */
[----:B--2---:R-:W-:-:S04]  /*1620*/  SEL R2, RZ, 0x1, P0 ;  /* 0x00000001ff027807 */ /* 0x004fc80000000000 */
[----:B------:R-:W-:-:S07]  /*1630*/  LOP3.LUT R11, R11, R2, RZ, 0x3c, !PT ;  /* 0x000000020b0b7212 */ /* 0x000fce00078e3cff */
.L_x_18:
[----:B------:R-:W-:Y:S01]  /*1640*/  UMOV UR4, 0x400 ;  /* 0x0000040000047882 */ /* 0x000fe20000000000 */
[----:B------:R-:W-:Y:S01]  /*1650*/  SHF.L.U32 R2, R17, 0x1f, RZ ;  /* 0x0000001f11027819 */ /* 0x000fe200000006ff */
[----:B-1----:R-:W-:Y:S01]  /*1660*/  ULEA UR4, UR37, UR4, 0x18 ;  /* 0x0000000425047291 */ /* 0x002fe2000f8ec0ff */
[----:B------:R-:W-:Y:S01]  /*1670*/  R2UR UR35, R15 ;  /* 0x000000000f2372ca */ /* 0x000fe200000e0000 */
[----:B------:R-:W-:Y:S01]  /*1680*/  UISETP.GE.U32.AND UP0, UPT, UR13, 0x7f, UPT ;  /* 0x0000007f0d00788c */ /* 0x000fe2000bf06070 */
[----:B------:R-:W-:Y:S01]  /*1690*/  R2UR UR11, R14 ;  /* 0x000000000e0b72ca */ /* 0x000fe200000e0000 */
[----:B------:R-:W-:Y:S01]  /*16a0*/  ULEA UR8, UR6, UR4, 0x3 ;  /* 0x0000000406087291 */ /* 0x000fe2000f8e18ff */
[----:B------:R-:W-:-:S08]  /*16b0*/  UMOV UR24, URZ ;  /* 0x000000ff00187c82 */ /* 0x000fd00008000000 */
[----:B------:R1:W2:Y:S01]  /*16c0*/  SYNCS.PHASECHK.TRANS64.TRYWAIT P0, [UR8+0x28], R2 ;  /* 0x00002802ff0075a7 */ /* 0x0002a20008001108 */
[----:B------:R-:W-:Y:S02]  /*16d0*/  USHF.L.U32 UR35, UR35, 0x7, URZ ;  /* 0x0000000723237899 */ /* 0x000fe400080006ff */
[----:B------:R-:W-:Y:S01]  /*16e0*/  USHF.L.U32 UR11, UR11, 0x6, URZ ;  /* 0x000000060b0b7899 */ /* 0x000fe200080006ff */
[----:B------:R-:W-:Y:S11]  /*16f0*/  BRA.U !UP0, `(.L_x_20) ;  /* 0x0000000108a87547 */ /* 0x000ff6000b800000 */
[----:B------:R-:W-:Y:S01]  /*1700*/  UMOV UR16, URZ ;  /* 0x000000ff00107c82 */ /* 0x000fe20008000000 */
[----:B------:R-:W-:-:S05]  /*1710*/  UMOV UR17, UR6 ;  /* 0x0000000600117c82 */ /* 0x000fca0008000000 */
.L_x_25:
[----:B-1----:R-:W-:Y:S01]  /*1720*/  ULEA UR33, UR17, UR4, 0x3 ;  /* 0x0000000411217291 */ /* 0x002fe2000f8e18ff */
[----:B--2---:R-:W-:Y:S01]  /*1730*/  @!P5 MOV R3, 0x6000 ;  /* 0x000060000003d802 */ /* 0x004fe20000000f00 */
[----:B--2---:R-:W-:Y:S10]  /*1740*/  @P0 BRA `(.L_x_21) ;  /* 0x00000000000c0947 */ /* 0x004ff40003800000 */
[----:B------:R-:W-:-:S04]  /*1750*/  SHF.L.U32 R4, R17, 0x1f, RZ ;  /* 0x0000001f11047819 */ /* 0x000fc800000006ff */
[----:B------:R-:W2:Y:S02]  /*1760*/  SYNCS.PHASECHK.TRANS64.TRYWAIT P0, [UR33+0x28], R4 ;  /* 0x00002804ff0075a7 */ /* 0x000ea40008001121 */
[----:B--2---:R-:W-:Y:S05]  /*1770*/  @!P0 BRA `(.L_x_22) ;  /* 0x0000005c007c8947 */ /* 0x004fea0003800000 */
.L_x_21:
[----:B------:R2:W-:Y:S01]  /*1780*/  @!P5 SYNCS.ARRIVE.TRANS64 RZ, [UR33], R3 ;  /* 0x00000003ffffd9a7 */ /* 0x0005e20008000021 */
[----:B------:R-:W-:Y:S04]  /*1790*/  BSSY.RECONVERGENT B0, `(.L_x_23) ;  /* 0x0000003000007945 */ /* 0x000fe80003800200 */
[----:B------:R-:W-:Y:S05]  /*17a0*/  @P4 BRA `(.L_x_24) ;  /* 0x0000000000044947 */ /* 0x000fea0003800000 */
[----:B------:R-:W-:Y:S05]  /*17b0*/  BPT.TRAP 0x1 ;  /* 0x000000040000795c */ /* 0x000fea0000300000 */
.L_x_24:
[----:B------:R-:W-:Y:S05]  /*17c0*/  BSYNC.RECONVERGENT B0 ;  /* 0x0000000000007941 */ /* 0x000fea0003800200 */
.L_x_23:
[----:B------:R-:W-:Y:S02]  /*17d0*/  UIADD3 UR6, UPT, UPT, UR17, 0x1, URZ ;  /* 0x0000000111067890 */ /* 0x000fe4000fffe0ff */
[----:B------:R-:W-:Y:S02]  /*17e0*/  ULEA UR32, UR17, UR4, 0xe ;  /* 0x0000000411207291 */ /* 0x000fe4000f8e70ff */
[----:B------:R-:W-:Y:S02]  /*17f0*/  UISETP.NE.AND UP0, UPT, UR6, 0x5, UPT ;  /* 0x000000050600788c */ /* 0x000fe4000bf05270 */
[----:B------:R-:W-:Y:S02]  /*1800*/  UIADD3 UR26, UP1, UPT, UR22, 0x80, URZ ;  /* 0x00000080161a7890 */ /* 0x000fe4000ff3e0ff */
[----:B------:R-:W-:Y:S02]  /*1810*/  USEL UR9, URZ, 0x1, UP0 ;  /* 0x00000001ff097887 */ /* 0x000fe40008000000 */
[----:B------:R-:W-:-:S02]  /*1820*/  USEL UR6, UR6, URZ, UP0 ;  /* 0x000000ff06067287 */ /* 0x000fc40008000000 */
[----:B------:R-:W-:Y:S02]  /*1830*/  UIADD3 UR20, UP0, UPT, UR22, 0x180, URZ ;  /* 0x0000018016147890 */ /* 0x000fe4000ff1e0ff */
[----:B------:R-:W-:Y:S01]  /*1840*/  ULEA UR8, UR6, UR4, 0x3 ;  /* 0x0000000406087291 */ /* 0x000fe2000f8e18ff */
[----:B------:R-:W-:Y:S01]  /*1850*/  LOP3.LUT R17, R17, UR9, RZ, 0x3c, !PT ;  /* 0x0000000911117c12 */ /* 0x000fe2000f8e3cff */
[----:B------:R-:W-:Y:S02]  /*1860*/  USHF.L.U32 UR34, UR16, 0x6, URZ ;  /* 0x0000000610227899 */ /* 0x000fe400080006ff */
[----:B------:R-:W-:Y:S01]  /*1870*/  UIADD3.X UR27, UPT, UPT, URZ, UR23, URZ, UP1, !UPT ;  /* 0x00000017ff1b7290 */ /* 0x000fe20008ffe4ff */
[----:B-1----:R-:W-:Y:S01]  /*1880*/  SHF.L.U32 R2, R17, 0x1f, RZ ;  /* 0x0000001f11027819 */ /* 0x002fe200000006ff */
[----:B------:R-:W-:Y:S02]  /*1890*/  UIADD3 UR32, UPT, UPT, UR32, 0x6400, URZ ;  /* 0x0000640020207890 */ /* 0x000fe4000fffe0ff */
[----:B------:R-:W-:Y:S01]  /*18a0*/  UIADD3.X UR21, UPT, UPT, URZ, UR23, URZ, UP0, !UPT ;  /* 0x00000017ff157290 */ /* 0x000fe200087fe4ff */
[----:B------:R1:W1:Y:S01]  /*18b0*/  SYNCS.PHASECHK.TRANS64.TRYWAIT P0, [UR8+0x28], R2 ;  /* 0x00002802ff0075a7 */ /* 0x0002620008001108 */
[----:B------:R-:W-:Y:S01]  /*18c0*/  ULEA UR8, UR17, UR4, 0xd ;  /* 0x0000000411087291 */ /* 0x000fe2000f8e68ff */
[----:B------:R-:W-:Y:S01]  /*18d0*/  UMOV UR18, 0x0 ;  /* 0x0000000000127882 */ /* 0x000fe20000000000 */
[----:B------:R-:W-:-:S02]  /*18e0*/  UMOV UR19, 0x10000000 ;  /* 0x1000000000137882 */ /* 0x000fc40000000000 */
[----:B------:R-:W-:Y:S01]  /*18f0*/  UIADD3 UR8, UPT, UPT, UR8, 0x1a400, URZ ;  /* 0x0001a40008087890 */ /* 0x000fe2000fffe0ff */
[----:B------:R1:W-:Y:S01]  /*1900*/  UTMALDG.3D [UR32], [UR26], desc[UR18] ;  /* 0x000012201a0075b4 */ /* 0x0003e20008011000 */
[----:B------:R-:W-:Y:S01]  /*1910*/  UMOV UR12, UR36 ;  /* 0x00000024000c7c82 */ /* 0x000fe20008000000 */
[----:B------:R-:W-:Y:S01]  /*1920*/  UMOV UR9, UR33 ;  /* 0x0000002100097c82 */ /* 0x000fe20008000000 */
[----:B------:R-:W-:Y:S01]  /*1930*/  UMOV UR10, UR34 ;  /* 0x00000022000a7c82 */ /* 0x000fe20008000000 */
[----:B------:R-:W-:Y:S01]  /*1940*/  UIADD3 UR16, UPT, UPT, UR16, 0x1, URZ ;  /* 0x0000000110107890 */ /* 0x000fe2000fffe0ff */
[----:B------:R-:W-:Y:S01]  /*1950*/  UMOV UR24, UR5 ;  /* 0x0000000500187c82 */ /* 0x000fe20008000000 */
[----:B------:R-:W-:Y:S02]  /*1960*/  UMOV UR17, UR6 ;  /* 0x0000000600117c82 */ /* 0x000fe40008000000 */
[----:B------:R1:W-:Y:S01]  /*1970*/  UTMALDG.3D [UR8], [UR20], desc[UR18] ;  /* 0x00001208140075b4 */ /* 0x0003e20008011000 */
[----:B------:R-:W-:-:S09]  /*1980*/  UISETP.NE.AND UP0, UPT, UR16, UR5, UPT ;  /* 0x000000051000728c */ /* 0x000fd2000bf05270 */
[----:B------:R-:W-:Y:S05]  /*1990*/  BRA.U UP0, `(.L_x_25) ;  /* 0xfffffffd00607547 */ /* 0x000fea000b83ffff */
.L_x_20:
[----:B-1----:R-:W-:Y:S01]  /*19a0*/  ULEA UR8, UR6, UR4, 0x3 ;  /* 0x0000000406087291 */ /* 0x002fe2000f8e18ff */
[----:B------:R-:W-:Y:S01]  /*19b0*/  SHF.L.U32 R2, R17, 0x1f, RZ ;  /* 0x0000001f11027819 */ /* 0x000fe200000006ff */
[----:B------:R-:W-:Y:S01]  /*19c0*/  @!P1 SYNCS.ARRIVE.TRANS64.A1T0 RZ, [UR4+0x88], RZ ;  /* 0x000088ffffff99a7 */ /* 0x000fe20008100004 */
[----:B------:R-:W-:-:S06]  /*19d0*/  UISETP.GT.AND UP0, UPT, UR15, UR14, UPT ;  /* 0x0000000e0f00728c */ /* 0x000fcc000bf04270 */
[----:B--2---:R1:W2:Y:S03]  /*19e0*/  SYNCS.PHASECHK.TRANS64.TRYWAIT P0, [UR8+0x28], R2 ;  /* 0x00002802ff0075a7 */ /* 0x0042a60008001108 */
[----:B------:R-:W-:Y:S05]  /*19f0*/  BRA.U !UP0, `(.L_x_26) ;  /* 0x0000000108ac7547 */ /* 0x000fea000b800000 */
[----:B------:R-:W-:Y:S01]  /*1a00*/  UIADD3 UR21, UPT, UPT, UR7, UR24, URZ ;  /* 0x0000001807157290 */ /* 0x000fe2000fffe0ff */
[----:B------:R-:W-:-:S11]  /*1a10*/  UMOV UR25, UR6 ;  /* 0x0000000600197c82 */ /* 0x000fd60008000000 */
.L_x_31:
[----:B-1----:R-:W-:Y:S01]  /*1a20*/  ULEA UR17, UR25, UR4, 0x3 ;  /* 0x0000000419117291 */ /* 0x002fe2000f8e18ff */
[----:B--2---:R-:W-:Y:S01]  /*1a30*/  @!P5 MOV R3, 0x6000 ;  /* 0x000060000003d802 */ /* 0x004fe20000000f00 */
[----:B--2---:R-:W-:Y:S10]  /*1a40*/  @P0 BRA `(.L_x_27) ;  /* 0x00000000000c0947 */ /* 0x004ff40003800000 */
[----:B------:R-:W-:-:S04]  /*1a50*/  SHF.L.U32 R4, R17, 0x1f, RZ ;  /* 0x0000001f11047819 */ /* 0x000fc800000006ff */
[----:B------:R-:W2:Y:S02]  /*1a60*/  SYNCS.PHASECHK.TRANS64.TRYWAIT P0, [UR17+0x28], R4 ;  /* 0x00002804ff0075a7 */ /* 0x000ea40008001111 */
[----:B--2---:R-:W-:Y:S05]  /*1a70*/  @!P0 BRA `(.L_x_28) ;  /* 0x0000005800d48947 */ /* 0x004fea0003800000 */
.L_x_27:
[----:B------:R2:W-:Y:S01]  /*1a80*/  @!P5 SYNCS.ARRIVE.TRANS64 RZ, [UR17], R3 ;  /* 0x00000003ffffd9a7 */ /* 0x0005e20008000011 */
[----:B------:R-:W-:Y:S04]  /*1a90*/  BSSY.RECONVERGENT B0, `(.L_x_29) ;  /* 0x0000003000007945 */ /* 0x000fe80003800200 */
[----:B------:R-:W-:Y:S05]  /*1aa0*/  @P4 BRA `(.L_x_30) ;  /* 0x0000000000044947 */ /* 0x000fea0003800000 */
[----:B------:R-:W-:Y:S05]  /*1ab0*/  BPT.TRAP 0x1 ;  /* 0x000000040000795c */ /* 0x000fea0000300000 */
.L_x_30:
[----:B------:R-:W-:Y:S05]  /*1ac0*/  BSYNC.RECONVERGENT B0 ;  /* 0x0000000000007941 */ /* 0x000fea0003800200 */
.L_x_29:
        /* <DEDUP_REMOVED lines=10> */
[----:B------:R-:W-:Y:S01]  /*1b70*/  UIADD3 UR16, UPT, UPT, UR16, 0x6400, URZ ;  /* 0x0000640010107890 */ /* 0x000fe2000fffe0ff */
[----:B-1----:R-:W-:Y:S01]  /*1b80*/  SHF.L.U32 R2, R17, 0x1f, RZ ;  /* 0x0000001f11027819 */ /* 0x002fe200000006ff */
[----:B------:R-:W-:Y:S02]  /*1b90*/  UIADD3.X UR31, UPT, UPT, URZ, UR23, URZ, UP1, !UPT ;  /* 0x00000017ff1f7290 */ /* 0x000fe40008ffe4ff */
[----:B------:R-:W-:Y:S01]  /*1ba0*/  UIADD3.X UR29, UPT, UPT, URZ, UR23, URZ, UP0, !UPT ;  /* 0x00000017ff1d7290 */ /* 0x000fe200087fe4ff */
[----:B------:R1:W1:Y:S01]  /*1bb0*/  SYNCS.PHASECHK.TRANS64.TRYWAIT P0, [UR8+0x28], R2 ;  /* 0x00002802ff0075a7 */ /* 0x0002620008001108 */
[----:B------:R-:W-:Y:S01]  /*1bc0*/  ULEA UR8, UR25, UR4, 0xd ;  /* 0x0000000419087291 */ /* 0x000fe2000f8e68ff */
[----:B------:R-:W-:Y:S01]  /*1bd0*/  UMOV UR26, 0x0 ;  /* 0x00000000001a7882 */ /* 0x000fe20000000000 */
[----:B------:R-:W-:-:S02]  /*1be0*/  UMOV UR27, 0x10000000 ;  /* 0x10000000001b7882 */ /* 0x000fc40000000000 */
[----:B------:R-:W-:Y:S01]  /*1bf0*/  UIADD3 UR8, UPT, UPT, UR8, 0x1a400, URZ ;  /* 0x0001a40008087890 */ /* 0x000fe2000fffe0ff */
[----:B------:R-:W-:Y:S01]  /*1c00*/  UMOV UR19, UR35 ;  /* 0x0000002300137c82 */ /* 0x000fe20008000000 */
[----:B------:R-:W-:Y:S01]  /*1c10*/  UMOV UR20, UR36 ;  /* 0x0000002400147c82 */ /* 0x000fe20008000000 */
[----:B------:R-:W-:Y:S01]  /*1c20*/  UMOV UR12, UR36 ;  /* 0x00000024000c7c82 */ /* 0x000fe20008000000 */
[----:B------:R-:W-:Y:S01]  /*1c30*/  UMOV UR9, UR17 ;  /* 0x0000001100097c82 */ /* 0x000fe20008000000 */
[----:B------:R-:W-:Y:S01]  /*1c40*/  UMOV UR10, UR18 ;  /* 0x00000012000a7c82 */ /* 0x000fe20008000000 */
[----:B------:R1:W-:Y:S01]  /*1c50*/  UTMALDG.3D [UR16], [UR30], desc[UR26] ;  /* 0x00001a101e0075b4 */ /* 0x0003e20008011000 */
[----:B------:R-:W-:Y:S01]  /*1c60*/  UIADD3 UR24, UPT, UPT, UR24, 0x1, URZ ;  /* 0x0000000118187890 */ /* 0x000fe2000fffe0ff */
[----:B------:R-:W-:-:S03]  /*1c70*/  UMOV UR25, UR6 ;  /* 0x0000000600197c82 */ /* 0x000fc60008000000 */
[----:B------:R-:W-:Y:S01]  /*1c80*/  UISETP.NE.AND UP0, UPT, UR24, UR21, UPT ;  /* 0x000000151800728c */ /* 0x000fe2000bf05270 */
[----:B------:R1:W-:Y:S08]  /*1c90*/  UTMALDG.3D [UR8], [UR28], desc[UR26] ;  /* 0x00001a081c0075b4 */ /* 0x0003f00008011000 */
[----:B------:R-:W-:Y:S05]  /*1ca0*/  BRA.U UP0, `(.L_x_31) ;  /* 0xfffffffd005c7547 */ /* 0x000fea000b83ffff */
.L_x_26:
[C---:B-1----:R-:W-:Y:S01]  /*1cb0*/  LEA R2, R16.reuse, UR4, 0x3 ;  /* 0x0000000410027c11 */ /* 0x042fe2000f8e18ff */
[----:B------:R-:W-:Y:S01]  /*1cc0*/  NOP ;  /* 0x0000000000007918 */ /* 0x000fe20000000000 */
[----:B--2---:R-:W-:Y:S02]  /*1cd0*/  SHF.L.U32 R3, R13, 0x1f, RZ ;  /* 0x0000001f0d037819 */ /* 0x004fe400000006ff */
[----:B------:R-:W-:Y:S02]  /*1ce0*/  LEA R4, R16, UR4, 0x4 ;  /* 0x0000000410047c11 */ /* 0x000fe4000f8e20ff */
[----:B------:R-:W1:Y:S02]  /*1cf0*/  SYNCS.PHASECHK.TRANS64.TRYWAIT P0, [R2+URZ+0x90], R3 ;  /* 0x00009003020075a7 */ /* 0x000e6400080011ff */
[----:B-1----:R-:W-:Y:S05]  /*1d00*/  @!P0 BRA `(.L_x_32) ;  /* 0x0000005800488947 */ /* 0x002fea0003800000 */
.L_x_119:
[----:B------:R-:W2:Y:S01]  /*1d10*/  LDS.128 R4, [R4+0x120] ;  /* 0x0001200004047984 */ /* 0x000ea20000000c00 */
[----:B---3--:R-:W-:Y:S01]  /*1d20*/  ISETP.GE.AND P0, PT, R40, 0x1, PT ;  /* 0x000000012800780c */ /* 0x008fe20003f06270 */
[----:B-1----:R-:W-:Y:S01]  /*1d30*/  VIADD R2, R2, 0xa0 ;  /* 0x000000a002027836 */ /* 0x002fe20000000000 */
[----:B------:R-:W-:Y:S01]  /*1d40*/  @!PT LDS RZ, [RZ] ;  /* 0x00000000fffff984 */ /* 0x000fe20000000800 */
[----:B------:R-:W-:Y:S01]  /*1d50*/  @!PT LDS RZ, [RZ] ;  /* 0x00000000fffff984 */ /* 0x000fe20000000800 */
[----:B------:R-:W-:Y:S01]  /*1d60*/  @!PT LDS RZ, [RZ] ;  /* 0x00000000fffff984 */ /* 0x000fe20000000800 */
[----:B------:R-:W-:Y:S01]  /*1d70*/  @!PT LDS RZ, [RZ] ;  /* 0x00000000fffff984 */ /* 0x000fe20000000800 */
[----:B------:R1:W-:Y:S06]  /*1d80*/  MEMBAR.ALL.CTA ;  /* 0x0000000000007992 */ /* 0x0003ec0000008000 */
[----:B-1----:R-:W1:Y:S01]  /*1d90*/  FENCE.VIEW.ASYNC.S ;  /* 0x00000000000073c6 */ /* 0x002e620000000000 */
[----:B------:R-:W-:-:S04]  /*1da0*/  PRMT R2, RZ, 0x654, R2 ;  /* 0x00000654ff027816 */ /* 0x000fc80000000002 */
[----:B-1----:R1:W-:Y:S01]  /*1db0*/  SYNCS.ARRIVE.TRANS64.RED.A1T0 RZ, [R2+URZ], RZ ;  /* 0x000000ff02ff79a7 */ /* 0x0023e200081004ff */
[----:B--2---:R-:W-:-:S13]  /*1dc0*/  LOP3.LUT P2, RZ, R6, 0x1, RZ, 0xc0, !PT ;  /* 0x0000000106ff7812 */ /* 0x004fda000784c0ff */
[----:B------:R-:W-:Y:S01]  /*1dd0*/  @P2 SHF.R.U32.HI R3, RZ, 0x10, R5 ;  /* 0x00000010ff032819 */ /* 0x000fe20000011605 */
[----:B------:R-:W-:Y:S01]  /*1de0*/  VOTEU.ANY UP0, P2 ;  /* 0x0000000000ff7886 */ /* 0x000fe20001000100 */
[----:B------:R-:W-:Y:S02]  /*1df0*/  @P2 MOV R10, R4 ;  /* 0x00000004000a2202 */ /* 0x000fe40000000f00 */
[----:B------:R-:W-:Y:S02]  /*1e00*/  @P2 R2UR.BROADCAST UR8, R3 ;  /* 0x00000000030822ca */ /* 0x000fe400008e0000 */
[----:B------:R-:W-:-:S11]  /*1e10*/  @P2 LOP3.LUT R9, R5, 0xffff, RZ, 0xc0, !PT ;  /* 0x0000ffff05092812 */ /* 0x000fd600078ec0ff */
[----:B------:R-:W-:Y:S01]  /*1e20*/  @UP0 UMOV UR36, UR8 ;  /* 0x0000000800240c82 */ /* 0x000fe20008000000 */
[----:B-1----:R-:W-:Y:S05]  /*1e30*/  @!P0 BRA `(.L_x_33) ;  /* 0x0000000000b88947 */ /* 0x002fea0003800000 */
[----:B------:R-:W4:Y:S01]  /*1e40*/  LDC.64 R4, c[0x0][0xb18] ;  /* 0x0002c600ff047b82 */ /* 0x000f220000000a00 */
[----:B------:R-:W-:-:S07]  /*1e50*/  ISETP.NE.AND P3, PT, R40, 0x1, PT ;  /* 0x000000012800780c */ /* 0x000fce0003f65270 */
[----:B------:R-:W1:Y:S08]  /*1e60*/  LDC.64 R6, c[0x0][0xb10] ;  /* 0x0002c400ff067b82 */ /* 0x000e700000000a00 */
[----:B------:R-:W2:Y:S08]  /*1e70*/  LDC R14, c[0x0][0xb20] ;  /* 0x0002c800ff0e7b82 */ /* 0x000eb00000000800 */
[----:B------:R-:W3:Y:S01]  /*1e80*/  LDC R15, c[0x0][0xb0c] ;  /* 0x0002c300ff0f7b82 */ /* 0x000ee20000000800 */
[----:B----4-:R-:W-:Y:S01]  /*1e90*/  IMAD.HI.U32 R19, R0, R5, RZ ;  /* 0x0000000500137227 */ /* 0x010fe200078e00ff */
[----:B------:R-:W-:-:S03]  /*1ea0*/  ISETP.NE.AND P0, PT, R4, 0x1, PT ;  /* 0x000000010400780c */ /* 0x000fc60003f05270 */
[----:B------:R-:W-:-:S03]  /*1eb0*/  IMAD.HI.U32 R5, R9, R5, RZ ;  /* 0x0000000509057227 */ /* 0x000fc600078e00ff */
[----:B------:R-:W4:Y:S01]  /*1ec0*/  LDC.64 R2, c[0x0][0xb28] ;  /* 0x0002ca00ff027b82 */ /* 0x000f220000000a00 */
[----:B-1----:R-:W-:-:S04]  /*1ed0*/  IMAD.HI.U32 R20, R8, R6, RZ ;  /* 0x0000000608147227 */ /* 0x002fc800078e00ff */
[----:B------:R-:W-:Y:S01]  /*1ee0*/  IMAD.HI.U32 R21, R10, R6, RZ ;  /* 0x000000060a157227 */ /* 0x000fe200078e00ff */
[----:B------:R-:W-:Y:S02]  /*1ef0*/  SHF.R.U32.HI R20, RZ, R7, R20 ;  /* 0x00000007ff147219 */ /* 0x000fe40000011614 */
[-C--:B--2---:R-:W-:Y:S02]  /*1f00*/  SHF.R.U32.HI R19, RZ, R14.reuse, R19 ;  /* 0x0000000eff137219 */ /* 0x084fe40000011613 */
[----:B------:R-:W-:Y:S02]  /*1f10*/  SHF.R.U32.HI R5, RZ, R14, R5 ;  /* 0x0000000eff057219 */ /* 0x000fe40000011605 */
[----:B------:R-:W-:Y:S02]  /*1f20*/  SEL R19, R0, R19, !P0 ;  /* 0x0000001300137207 */ /* 0x000fe40004000000 */
[----:B------:R-:W-:Y:S02]  /*1f30*/  SHF.R.U32.HI R21, RZ, R7, R21 ;  /* 0x00000007ff157219 */ /* 0x000fe40000011615 */
[----:B---3--:R-:W-:-:S02]  /*1f40*/  ISETP.NE.AND P1, PT, R15, 0x1, PT ;  /* 0x000000010f00780c */ /* 0x008fc40003f25270 */
[----:B------:R-:W-:Y:S02]  /*1f50*/  SEL R5, R9, R5, !P0 ;  /* 0x0000000509057207 */ /* 0x000fe40004000000 */
[----:B------:R-:W-:Y:S02]  /*1f60*/  SEL R20, R8, R20, !P1 ;  /* 0x0000001408147207 */ /* 0x000fe40004800000 */
[----:B------:R-:W-:Y:S01]  /*1f70*/  SEL R21, R10, R21, !P1 ;  /* 0x000000150a157207 */ /* 0x000fe20004800000 */
[----:B----4-:R-:W-:-:S04]  /*1f80*/  IMAD.HI.U32 R18, R19, R2, RZ ;  /* 0x0000000213127227 */ /* 0x010fc800078e00ff */
        /* <DEDUP_REMOVED lines=10> */
[----:B------:R-:W-:-:S04]  /*2030*/  @!P0 IMAD.HI.U32 R7, R21, R2, RZ ;  /* 0x0000000215078227 */ /* 0x000fc800078e00ff */
[----:B------:R-:W-:Y:S01]  /*2040*/  IMAD.MOV R2, RZ, RZ, -R6 ;  /* 0x000000ffff027224 */ /* 0x000fe200078e0a06 */
[----:B------:R-:W-:Y:S02]  /*2050*/  @!P0 SHF.R.U32.HI R3, RZ, R3, R7 ;  /* 0x00000003ff038219 */ /* 0x000fe40000011607 */
[----:B------:R-:W-:Y:S01]  /*2060*/  IADD3 R7, PT, PT, -R5, RZ, RZ ;  /* 0x000000ff05077210 */ /* 0x000fe20007ffe1ff */
[----:B------:R-:W-:Y:S01]  /*2070*/  IMAD R2, R40, R2, R5 ;  /* 0x0000000228027224 */ /* 0x000fe200078e0205 */
        /* <DEDUP_REMOVED lines=10> */
.L_x_33:
[----:B------:R-:W1:Y:S02]  /*2120*/  LDCU UR8, c[0x0][0xb30] ;  /* 0x00016600ff0877ac */ /* 0x000e640008000800 */
[----:B-1----:R-:W-:-:S09]  /*2130*/  UISETP.NE.AND UP0, UPT, UR8, 0x1, UPT ;  /* 0x000000010800788c */ /* 0x002fd2000bf05270 */
[----:B------:R-:W-:Y:S05]  /*2140*/  BRA.U UP0, `(.L_x_34) ;  /* 0x0000000100407547 */ /* 0x000fea000b800000 */
[----:B------:R-:W1:Y:S08]  /*2150*/  LDC.64 R4, c[0x0][0xb10] ;  /* 0x0002c400ff047b82 */ /* 0x000e700000000a00 */
[----:B------:R-:W2:Y:S08]  /*2160*/  LDC.64 R2, c[0x0][0xb18] ;  /* 0x0002c600ff027b82 */ /* 0x000eb00000000a00 */
[----:B------:R-:W3:Y:S08]  /*2170*/  LDC R6, c[0x0][0xb20] ;  /* 0x0002c800ff067b82 */ /* 0x000ef00000000800 */
[----:B------:R-:W4:Y:S01]  /*2180*/  LDC R7, c[0x0][0xb0c] ;  /* 0x0002c300ff077b82 */ /* 0x000f220000000800 */
[----:B-1----:R-:W-:-:S05]  /*2190*/  IMAD.HI.U32 R4, R10, R4, RZ ;  /* 0x000000040a047227 */ /* 0x002fca00078e00ff */
[----:B------:R-:W-:Y:S01]  /*21a0*/  SHF.R.U32.HI R4, RZ, R5, R4 ;  /* 0x00000005ff047219 */ /* 0x000fe20000011604 */
[----:B--2---:R-:W-:Y:S01]  /*21b0*/  IMAD.HI.U32 R3, R9, R3, RZ ;  /* 0x0000000309037227 */ /* 0x004fe200078e00ff */
[----:B------:R-:W-:-:S04]  /*21c0*/  ISETP.NE.AND P0, PT, R2, 0x1, PT ;  /* 0x000000010200780c */ /* 0x000fc80003f05270 */
[----:B---3--:R-:W-:-:S04]  /*21d0*/  SHF.R.U32.HI R3, RZ, R6, R3 ;  /* 0x00000006ff037219 */ /* 0x008fc80000011603 */
[----:B------:R-:W-:Y:S02]  /*21e0*/  SEL R3, R9, R3, !P0 ;  /* 0x0000000309037207 */ /* 0x000fe40004000000 */
[----:B----4-:R-:W-:-:S04]  /*21f0*/  ISETP.NE.AND P1, PT, R7, 0x1, PT ;  /* 0x000000010700780c */ /* 0x010fc80003f25270 */
[----:B------:R-:W-:-:S05]  /*2200*/  SEL R4, R10, R4, !P1 ;  /* 0x000000040a047207 */ /* 0x000fca0004800000 */
[----:B------:R-:W-:Y:S02]  /*2210*/  IMAD.IADD R5, R3, 0x1, -R4 ;  /* 0x0000000103057824 */ /* 0x000fe400078e0a04 */
[----:B------:R-:W-:Y:S02]  /*2220*/  IMAD.IADD R3, R4, 0x1, -R3 ;  /* 0x0000000104037824 */ /* 0x000fe400078e0a03 */
[----:B------:R-:W-:Y:S02]  /*2230*/  IMAD R10, R5, R7, R10 ;  /* 0x00000007050a7224 */ /* 0x000fe400078e020a */
[----:B------:R-:W-:-:S07]  /*2240*/  IMAD R9, R3, R2, R9 ;  /* 0x0000000203097224 */ /* 0x000fce00078e0209 */
.L_x_34:
[----:B------:R-:W-:Y:S01]  /*2250*/  VIADD R16, R16, 0x1 ;  /* 0x0000000110107836 */ /* 0x000fe20000000000 */
[----:B------:R-:W-:Y:S01]  /*2260*/  PLOP3.LUT P1, PT, PT, PT, PT, 0x80, 0x8 ;  /* 0x000000000008781c */ /* 0x000fe20003f2f070 */
[----:B------:R-:W-:Y:S02]  /*2270*/  IMAD.IADD R15, R10, 0x1, R87 ;  /* 0x000000010a0f7824 */ /* 0x000fe400078e0257 */
[----:B------:R-:W-:Y:S01]  /*2280*/  IMAD.IADD R14, R9, 0x1, R86 ;  /* 0x00000001090e7824 */ /* 0x000fe200078e0256 */
[----:B------:R-:W-:-:S04]  /*2290*/  ISETP.NE.AND P0, PT, R16, 0x2, PT ;  /* 0x000000021000780c */ /* 0x000fc80003f05270 */
[----:B------:R-:W-:Y:S02]  /*22a0*/  SEL R2, RZ, 0x1, P0 ;  /* 0x00000001ff027807 */ /* 0x000fe40000000000 */
[----:B------:R-:W-:Y:S02]  /*22b0*/  SEL R16, R16, RZ, P0 ;  /* 0x000000ff10107207 */ /* 0x000fe40000000000 */
[----:B------:R-:W-:Y:S01]  /*22c0*/  LOP3.LUT R13, R13, R2, RZ, 0x3c, !PT ;  /* 0x000000020d0d7212 */ /* 0x000fe200078e3cff */
[----:B------:R-:W-:Y:S06]  /*22d0*/  @P2 BRA `(.L_x_35) ;  /* 0xfffffff000982947 */ /* 0x000fec000383ffff */
[----:B------:R-:W-:Y:S01]  /*22e0*/  UIADD3 UR4, UPT, UPT, UR4, 0x28, URZ ;  /* 0x0000002804047890 */ /* 0x000fe2000fffe0ff */
[----:B------:R-:W-:-:S03]  /*22f0*/  SHF.L.U32 R2, R17, 0x1f, RZ ;  /* 0x0000001f11027819 */ /* 0x000fc600000006ff */
[----:B------:R-:W-:-:S09]  /*2300*/  ULEA UR5, UR6, UR4, 0x3 ;  /* 0x0000000406057291 */ /* 0x000fd2000f8e18ff */
[----:B------:R-:W1:Y:S02]  /*2310*/  SYNCS.PHASECHK.TRANS64.TRYWAIT P0, [UR5], R2 ;  /* 0x00000002ff0075a7 */ /* 0x000e640008001105 */
[----:B-1----:R-:W-:Y:S05]  /*2320*/  @!P0 BRA `(.L_x_36) ;  /* 0x0000005000d48947 */ /* 0x002fea0003800000 */
.L_x_121:
[----:B------:R-:W-:-:S04]  /*2330*/  UIADD3 UR6, UPT, UPT, UR6, 0x1, URZ ;  /* 0x0000000106067890 */ /* 0x000fc8000fffe0ff */
[----:B------:R-:W-:-:S04]  /*2340*/  UISETP.NE.AND UP0, UPT, UR6, 0x5, UPT ;  /* 0x000000050600788c */ /* 0x000fc8000bf05270 */
[----:B------:R-:W-:Y:S02]  /*2350*/  USEL UR7, URZ, 0x1, UP0 ;  /* 0x00000001ff077887 */ /* 0x000fe40008000000 */
[----:B------:R-:W-:-:S04]  /*2360*/  USEL UR6, UR6, URZ, UP0 ;  /* 0x000000ff06067287 */ /* 0x000fc80008000000 */
[----:B------:R-:W-:Y:S01]  /*2370*/  ULEA UR5, UR6, UR4, 0x3 ;  /* 0x0000000406057291 */ /* 0x000fe2000f8e18ff */
[----:B-1----:R-:W-:-:S04]  /*2380*/  LOP3.LUT R2, R17, UR7, RZ, 0x3c, !PT ;  /* 0x0000000711027c12 */ /* 0x002fc8000f8e3cff */
[----:B------:R-:W-:-:S04]  /*2390*/  SHF.L.U32 R3, R2, 0x1f, RZ ;  /* 0x0000001f02037819 */ /* 0x000fc800000006ff */
[----:B------:R-:W1:Y:S02]  /*23a0*/  SYNCS.PHASECHK.TRANS64.TRYWAIT P0, [UR5], R3 ;  /* 0x00000003ff0075a7 */ /* 0x000e640008001105 */
[----:B-1----:R-:W-:Y:S05]  /*23b0*/  @!P0 BRA `(.L_x_37) ;  /* 0x0000005000c88947 */ /* 0x002fea0003800000 */
.L_x_123:
[----:B------:R-:W-:-:S04]  /*23c0*/  UIADD3 UR6, UPT, UPT, UR6, 0x1, URZ ;  /* 0x0000000106067890 */ /* 0x000fc8000fffe0ff */
[----:B------:R-:W-:-:S04]  /*23d0*/  UISETP.NE.AND UP0, UPT, UR6, 0x5, UPT ;  /* 0x000000050600788c */ /* 0x000fc8000bf05270 */
[----:B------:R-:W-:Y:S02]  /*23e0*/  USEL UR7, URZ, 0x1, UP0 ;  /* 0x00000001ff077887 */ /* 0x000fe40008000000 */
[----:B------:R-:W-:-:S04]  /*23f0*/  USEL UR6, UR6, URZ, UP0 ;  /* 0x000000ff06067287 */ /* 0x000fc80008000000 */
[----:B------:R-:W-:Y:S01]  /*2400*/  ULEA UR5, UR6, UR4, 0x3 ;  /* 0x0000000406057291 */ /* 0x000fe2000f8e18ff */
[----:B------:R-:W-:-:S04]  /*2410*/  LOP3.LUT R2, R2, UR7, RZ, 0x3c, !PT ;  /* 0x0000000702027c12 */ /* 0x000fc8000f8e3cff */
[----:B-1----:R-:W-:-:S04]  /*2420*/  SHF.L.U32 R3, R2, 0x1f, RZ ;  /* 0x0000001f02037819 */ /* 0x002fc800000006ff */
[----:B------:R-:W1:Y:S02]  /*2430*/  SYNCS.PHASECHK.TRANS64.TRYWAIT P0, [UR5], R3 ;  /* 0x00000003ff0075a7 */ /* 0x000e640008001105 */
[----:B-1----:R-:W-:Y:S05]  /*2440*/  @!P0 BRA `(.L_x_38) ;  /* 0x0000005000bc8947 */ /* 0x002fea0003800000 */
.L_x_125:
        /* <DEDUP_REMOVED lines=9> */
.L_x_127:
[----:B------:R-:W-:-:S04]  /*24e0*/  UIADD3 UR6, UPT, UPT, UR6, 0x1, URZ ;  /* 0x0000000106067890 */ /* 0x000fc8000fffe0ff */
[----:B------:R-:W-:-:S04]  /*24f0*/  UISETP.NE.AND UP0, UPT, UR6, 0x5, UPT ;  /* 0x000000050600788c */ /* 0x000fc8000bf05270 */
[----:B------:R-:W-:Y:S02]  /*2500*/  USEL UR5, URZ, 0x1, UP0 ;  /* 0x00000001ff057887 */ /* 0x000fe40008000000 */
[----:B------:R-:W-:-:S04]  /*2510*/  USEL UR6, UR6, URZ, UP0 ;  /* 0x000000ff06067287 */ /* 0x000fc80008000000 */
[----:B------:R-:W-:Y:S01]  /*2520*/  ULEA UR6, UR6, UR4, 0x3 ;  /* 0x0000000406067291 */ /* 0x000fe2000f8e18ff */
[----:B------:R-:W-:-:S04]  /*2530*/  LOP3.LUT R2, R2, UR5, RZ, 0x3c, !PT ;  /* 0x0000000502027c12 */ /* 0x000fc8000f8e3cff */
[----:B------:R-:W-:Y:S01]  /*2540*/  SHF.L.U32 R2, R2, 0x1f, RZ ;  /* 0x0000001f02027819 */ /* 0x000fe200000006ff */
[----:B-1--4-:R-:W-:-:S07]  /*2550*/  IMAD.U32 R0, RZ, RZ, UR6 ;  /* 0x00000006ff007e24 */ /* 0x012fce000f8e00ff */
.L_x_40:
[----:B-1----:R1:W2:Y:S02]  /*2560*/  SYNCS.PHASECHK.TRANS64.TRYWAIT P0, [R0+URZ], R2 ;  /* 0x00000002000075a7 */ /* 0x0022a400080011ff */
[----:B--2---:R-:W-:Y:S05]  /*2570*/  @!P0 NANOSLEEP.SYNCS 0x989680 ;  /* 0x009896800000895d */ /* 0x004fea0003900000 */
[----:B------:R-:W2:Y:S02]  /*2580*/  @!P0 SYNCS.PHASECHK.TRANS64 P0, [R0+URZ], R2 ;  /* 0x00000002000085a7 */ /* 0x000ea400080010ff */
[----:B--2---:R-:W-:Y:S05]  /*2590*/  @P0 EXIT ;  /* 0x000000000000094d */ /* 0x004fea0003800000 */
[----:B------:R-:W-:Y:S05]  /*25a0*/  BRA `(.L_x_40) ;  /* 0xfffffffc00ec7947 */ /* 0x000fea000383ffff */
.L_x_17:
[----:B------:R-:W-:-:S04]  /*25b0*/  UISETP.NE.AND UP1, UPT, UR37, URZ, UPT ;  /* 0x000000ff2500728c */ /* 0x000fc8000bf25270 */
[----:B------:R-:W-:-:S09]  /*25c0*/  UISETP.NE.OR UP1, UPT, UR8, 0x1, UP1 ;  /* 0x000000010800788c */ /* 0x000fd20008f25670 */
[----:B------:R-:W-:Y:S05]  /*25d0*/  BRA.U UP1, `(.L_x_41) ;  /* 0x0000000501487547 */ /* 0x000fea000b800000 */
[----:B------:R-:W-:Y:S01]  /*25e0*/  ISETP.NE.AND P2, PT, R2, RZ, PT ;  /* 0x000000ff0200720c */ /* 0x000fe20003f45270 */
[----:B------:R-:W-:Y:S01]  /*25f0*/  IMAD.MOV.U32 R12, RZ, RZ, 0x1 ;  /* 0x00000001ff0c7424 */ /* 0x000fe200078e00ff */
[----:B------:R-:W-:Y:S02]  /*2600*/  CS2R R10, SRZ ;  /* 0x00000000000a7805 */ /* 0x000fe4000001ff00 */
[----:B------:R-:W-:Y:S01]  /*2610*/  CS2R R8, SRZ ;  /* 0x0000000000087805 */ /* 0x000fe2000001ff00 */
[----:B------:R-:W-:Y:S01]  /*2620*/  UMOV UR4, 0x400 ;  /* 0x0000040000047882 */ /* 0x000fe20000000000 */
[----:B------:R-:W-:Y:S01]  /*2630*/  UMOV UR6, URZ ;  /* 0x000000ff00067c82 */ /* 0x000fe20008000000 */
[----:B------:R-:W-:-:S12]  /*2640*/  ULEA UR37, UR37, UR4, 0x18 ;  /* 0x0000000425257291 */ /* 0x000fd8000f8ec0ff */
.L_x_45:
[----:B------:R-:W-:Y:S02]  /*2650*/  LEA R0, R8, UR37, 0x3 ;  /* 0x0000002508007c11 */ /* 0x000fe4000f8e18ff */
[----:B------:R-:W-:-:S03]  /*2660*/  SHF.L.U32 R4, R9, 0x1f, RZ ;  /* 0x0000001f09047819 */ /* 0x000fc600000006ff */
[----:B------:R-:W-:Y:S01]  /*2670*/  VIADD R5, R0, 0x100 ;  /* 0x0000010000057836 */ /* 0x000fe20000000000 */
[----:B------:R-:W1:Y:S02]  /*2680*/  SYNCS.PHASECHK.TRANS64.TRYWAIT P0, [R0+URZ+0xf0], R4 ;  /* 0x0000f004000075a7 */ /* 0x000e6400080011ff */
[----:B-1----:R-:W-:Y:S05]  /*2690*/  @!P0 BRA `(.L_x_42) ;  /* 0x0000005000588947 */ /* 0x002fea0003800000 */
.L_x_128:
[----:B------:R-:W-:Y:S01]  /*26a0*/  ULEA UR5, UR6, UR37, 0x3 ;  /* 0x0000002506057291 */ /* 0x000fe2000f8e18ff */
[----:B-1----:R-:W-:Y:S01]  /*26b0*/  PRMT R0, RZ, 0x654, R5 ;  /* 0x00000654ff007816 */ /* 0x002fe20000000005 */
[----:B------:R-:W-:Y:S01]  /*26c0*/  @!P2 IMAD.MOV.U32 R4, RZ, RZ, 0x10 ;  /* 0x00000010ff04a424 */ /* 0x000fe200078e00ff */
[----:B------:R-:W-:Y:S01]  /*26d0*/  SHF.L.U32 R5, R12, 0x1f, RZ ;  /* 0x0000001f0c057819 */ /* 0x000fe200000006ff */
[----:B------:R-:W-:Y:S01]  /*26e0*/  UIADD3 UR4, UPT, UPT, UR5, 0x90, URZ ;  /* 0x0000009005047890 */ /* 0x000fe2000fffe0ff */
[----:B------:R1:W-:Y:S05]  /*26f0*/  SYNCS.ARRIVE.TRANS64.RED.A1T0 RZ, [R0+URZ], RZ ;  /* 0x000000ff00ff79a7 */ /* 0x0003ea00081004ff */
[----:B------:R-:W-:Y:S01]  /*2700*/  IMAD.U32 R6, RZ, RZ, UR4 ;  /* 0x00000004ff067e24 */ /* 0x000fe2000f8e00ff */
[----:B------:R-:W2:Y:S04]  /*2710*/  SYNCS.PHASECHK.TRANS64.TRYWAIT P0, [UR5+0xa0], R5 ;  /* 0x0000a005ff0075a7 */ /* 0x000ea80008001105 */
[----:B------:R-:W-:Y:S01]  /*2720*/  PRMT R6, R2, 0x654, R6 ;  /* 0x0000065402067816 */ /* 0x000fe20000000006 */
[----:B-12---:R-:W-:Y:S06]  /*2730*/  @!P0 BRA `(.L_x_43) ;  /* 0x0000005000448947 */ /* 0x006fec0003800000 */
.L_x_130:
[----:B------:R-:W-:Y:S01]  /*2740*/  ULEA UR4, UR6, UR37, 0x4 ;  /* 0x0000002506047291 */ /* 0x000fe2000f8e20ff */
[----:B------:R-:W-:Y:S01]  /*2750*/  SEL R3, R6, R3, !P2 ;  /* 0x0000000306037207 */ /* 0x000fe20005000000 */
[----:B------:R-:W-:Y:S01]  /*2760*/  UIADD3 UR5, UPT, UPT, UR5, 0x90, URZ ;  /* 0x0000009005057890 */ /* 0x000fe2000fffe0ff */
[----:B-1----:R-:W-:Y:S01]  /*2770*/  LEA R0, R11, UR37, 0x3 ;  /* 0x000000250b007c11 */ /* 0x002fe2000f8e18ff */
[----:B------:R-:W-:Y:S01]  /*2780*/  UIADD3 UR4, UPT, UPT, UR4, 0x120, URZ ;  /* 0x0000012004047890 */ /* 0x000fe2000fffe0ff */
[----:B------:R1:W-:Y:S01]  /*2790*/  @!P2 SYNCS.ARRIVE.TRANS64.RED RZ, [R3+URZ], R4 ;  /* 0x0000000403ffa9a7 */ /* 0x0003e200080004ff */
[----:B------:R-:W-:Y:S01]  /*27a0*/  UIADD3 UR6, UPT, UPT, UR6, 0x1, URZ ;  /* 0x0000000106067890 */ /* 0x000fe2000fffe0ff */
[----:B------:R-:W-:-:S03]  /*27b0*/  VIADD R8, R8, 0x1 ;  /* 0x0000000108087836 */ /* 0x000fc60000000000 */
[----:B------:R-:W-:Y:S02]  /*27c0*/  UISETP.NE.AND UP0, UPT, UR6, 0x2, UPT ;  /* 0x000000020600788c */ /* 0x000fe4000bf05270 */
[----:B------:R-:W-:Y:S01]  /*27d0*/  ISETP.NE.AND P0, PT, R8, 0x2, PT ;  /* 0x000000020800780c */ /* 0x000fe20003f05270 */
[----:B------:R-:W-:Y:S06]  /*27e0*/  UGETNEXTWORKID.BROADCAST [UR4], [UR5] ;  /* 0x00000000040073ca */ /* 0x000fec0008000100 */
[----:B------:R-:W-:Y:S02]  /*27f0*/  USEL UR4, URZ, 0x1, UP0 ;  /* 0x00000001ff047887 */ /* 0x000fe40008000000 */
[----:B------:R-:W-:-:S04]  /*2800*/  USEL UR6, UR6, URZ, UP0 ;  /* 0x000000ff06067287 */ /* 0x000fc80008000000 */
[----:B------:R-:W-:Y:S02]  /*2810*/  LOP3.LUT R12, R12, UR4, RZ, 0x3c, !PT ;  /* 0x000000040c0c7c12 */ /* 0x000fe4000f8e3cff */
[----:B-1----:R-:W-:-:S04]  /*2820*/  SHF.L.U32 R4, R10, 0x1f, RZ ;  /* 0x0000001f0a047819 */ /* 0x002fc800000006ff */
[----:B------:R-:W1:Y:S02]  /*2830*/  SYNCS.PHASECHK.TRANS64.TRYWAIT P1, [R0+URZ+0x90], R4 ;  /* 0x00009004000075a7 */ /* 0x000e6400080211ff */
[----:B-1----:R-:W-:Y:S05]  /*2840*/  @!P1 BRA `(.L_x_44) ;  /* 0x0000005000189947 */ /* 0x002fea0003800000 */
.L_x_131:
[C---:B-1----:R-:W-:Y:S01]  /*2850*/  LEA R4, R11.reuse, UR37, 0x4 ;  /* 0x000000250b047c11 */ /* 0x042fe2000f8e20ff */
[----:B------:R-:W-:Y:S01]  /*2860*/  VIADD R0, R0, 0xa0 ;  /* 0x000000a000007836 */ /* 0x000fe20000000000 */
[----:B------:R-:W-:Y:S01]  /*2870*/  SEL R8, R8, RZ, P0 ;  /* 0x000000ff08087207 */ /* 0x000fe20000000000 */
[----:B------:R-:W-:-:S03]  /*2880*/  VIADD R11, R11, 0x1 ;  /* 0x000000010b0b7836 */ /* 0x000fc60000000000 */
[----:B------:R-:W1:Y:S01]  /*2890*/  LDS.128 R4, [R4+0x120] ;  /* 0x0001200004047984 */ /* 0x000e620000000c00 */
[----:B------:R-:W-:Y:S02]  /*28a0*/  PRMT R0, RZ, 0x654, R0 ;  /* 0x00000654ff007816 */ /* 0x000fe40000000000 */
[C---:B------:R-:W-:Y:S01]  /*28b0*/  ISETP.NE.AND P1, PT, R11.reuse, 0x2, PT ;  /* 0x000000020b00780c */ /* 0x040fe20003f25270 */
[----:B------:R-:W-:Y:S01]  /*28c0*/  @!PT LDS RZ, [RZ] ;  /* 0x00000000fffff984 */ /* 0x000fe20000000800 */
[----:B------:R-:W-:Y:S01]  /*28d0*/  @!PT LDS RZ, [RZ] ;  /* 0x00000000fffff984 */ /* 0x000fe20000000800 */
[----:B------:R-:W-:Y:S01]  /*28e0*/  @!PT LDS RZ, [RZ] ;  /* 0x00000000fffff984 */ /* 0x000fe20000000800 */
[----:B------:R-:W-:Y:S01]  /*28f0*/  @!PT LDS RZ, [RZ] ;  /* 0x00000000fffff984 */ /* 0x000fe20000000800 */
[----:B------:R2:W-:Y:S06]  /*2900*/  MEMBAR.ALL.CTA ;  /* 0x0000000000007992 */ /* 0x0005ec0000008000 */
[----:B--2---:R-:W2:Y:S01]  /*2910*/  FENCE.VIEW.ASYNC.S ;  /* 0x00000000000073c6 */ /* 0x004ea20000000000 */
[----:B------:R-:W-:Y:S01]  /*2920*/  SEL R11, R11, RZ, P1 ;  /* 0x000000ff0b0b7207 */ /* 0x000fe20000800000 */
[----:B--2---:R2:W-:Y:S01]  /*2930*/  SYNCS.ARRIVE.TRANS64.RED.A1T0 RZ, [R0+URZ], RZ ;  /* 0x000000ff00ff79a7 */ /* 0x0045e200081004ff */
[----:B-1----:R-:W-:-:S02]  /*2940*/  LOP3.LUT P3, RZ, R6, 0x1, RZ, 0xc0, !PT ;  /* 0x0000000106ff7812 */ /* 0x002fc4000786c0ff */
[----:B------:R-:W-:-:S04]  /*2950*/  SEL R4, RZ, 0x1, P1 ;  /* 0x00000001ff047807 */ /* 0x000fc80000800000 */
[----:B------:R-:W-:Y:S02]  /*2960*/  LOP3.LUT R10, R10, R4, RZ, 0x3c, !PT ;  /* 0x000000040a0a7212 */ /* 0x000fe400078e3cff */
[----:B--2---:R-:W-:-:S04]  /*2970*/  SEL R0, RZ, 0x1, P0 ;  /* 0x00000001ff007807 */ /* 0x004fc80000000000 */
[----:B------:R-:W-:Y:S01]  /*2980*/  LOP3.LUT R9, R9, R0, RZ, 0x3c, !PT ;  /* 0x0000000009097212 */ /* 0x000fe200078e3cff */
[----:B------:R-:W-:Y:S06]  /*2990*/  @P3 BRA `(.L_x_45) ;  /* 0xfffffffc002c3947 */ /* 0x000fec000383ffff */
[----:B------:R-:W-:Y:S01]  /*29a0*/  ULEA UR5, UR6, UR37, 0x3 ;  /* 0x0000002506057291 */ /* 0x000fe2000f8e18ff */
[----:B------:R-:W-:-:S08]  /*29b0*/  SHF.L.U32 R2, R12, 0x1f, RZ ;  /* 0x0000001f0c027819 */ /* 0x000fd000000006ff */
[----:B------:R-:W1:Y:S02]  /*29c0*/  SYNCS.PHASECHK.TRANS64 P0, [UR5+0xa0], R2 ;  /* 0x0000a002ff0075a7 */ /* 0x000e640008001005 */
[----:B-1----:R-:W-:Y:S05]  /*29d0*/  @P0 BRA `(.L_x_46) ;  /* 0x0000000000080947 */ /* 0x002fea0003800000 */
[----:B------:R-:W1:Y:S02]  /*29e0*/  SYNCS.PHASECHK.TRANS64.TRYWAIT P0, [UR5+0xa0], R2 ;  /* 0x0000a002ff0075a7 */ /* 0x000e640008001105 */
[----:B-1----:R-:W-:Y:S05]  /*29f0*/  @!P0 BRA `(.L_x_47) ;  /* 0x0000004c00c08947 */ /* 0x002fea0003800000 */
.L_x_46:
[----:B------:R-:W-:-:S04]  /*2a00*/  UIADD3 UR4, UPT, UPT, UR6, 0x1, URZ ;  /* 0x0000000106047890 */ /* 0x000fc8000fffe0ff */
[----:B------:R-:W-:-:S04]  /*2a10*/  UISETP.NE.AND UP0, UPT, UR4, 0x2, UPT ;  /* 0x000000020400788c */ /* 0x000fc8000bf05270 */
[----:B------:R-:W-:Y:S02]  /*2a20*/  USEL UR7, URZ, 0x1, UP0 ;  /* 0x00000001ff077887 */ /* 0x000fe40008000000 */
[----:B------:R-:W-:-:S04]  /*2a30*/  USEL UR4, UR4, URZ, UP0 ;  /* 0x000000ff04047287 */ /* 0x000fc80008000000 */
[----:B------:R-:W-:Y:S01]  /*2a40*/  ULEA UR4, UR4, UR37, 0x3 ;  /* 0x0000002504047291 */ /* 0x000fe2000f8e18ff */
[----:B-1----:R-:W-:-:S04]  /*2a50*/  LOP3.LUT R2, R12, UR7, RZ, 0x3c, !PT ;  /* 0x000000070c027c12 */ /* 0x002fc8000f8e3cff */
[----:B------:R-:W-:-:S04]  /*2a60*/  SHF.L.U32 R0, R2, 0x1f, RZ ;  /* 0x0000001f02007819 */ /* 0x000fc800000006ff */
[----:B------:R-:W1:Y:S02]  /*2a70*/  SYNCS.PHASECHK.TRANS64 P0, [UR4+0xa0], R0 ;  /* 0x0000a000ff0075a7 */ /* 0x000e640008001004 */
[----:B-1----:R-:W-:Y:S05]  /*2a80*/  @P0 EXIT ;  /* 0x000000000000094d */ /* 0x002fea0003800000 */
[----:B------:R-:W-:Y:S02]  /*2a90*/  SHF.L.U32 R2, R2, 0x1f, RZ ;  /* 0x0000001f02027819 */ /* 0x000fe400000006ff */
[----:B------:R-:W-:-:S07]  /*2aa0*/  MOV R0, UR4 ;  /* 0x0000000400007c02 */ /* 0x000fce0008000f00 */
.L_x_48:
[----:B-1----:R1:W2:Y:S02]  /*2ab0*/  SYNCS.PHASECHK.TRANS64.TRYWAIT P0, [R0+URZ+0xa0], R2 ;  /* 0x0000a002000075a7 */ /* 0x0022a400080011ff */
[----:B--2---:R-:W-:Y:S05]  /*2ac0*/  @!P0 NANOSLEEP.SYNCS 0x989680 ;  /* 0x009896800000895d */ /* 0x004fea0003900000 */
[----:B------:R-:W2:Y:S02]  /*2ad0*/  @!P0 SYNCS.PHASECHK.TRANS64 P0, [R0+URZ+0xa0], R2 ;  /* 0x0000a002000085a7 */ /* 0x000ea400080010ff */
[----:B--2---:R-:W-:Y:S05]  /*2ae0*/  @P0 EXIT ;  /* 0x000000000000094d */ /* 0x004fea0003800000 */
[----:B------:R-:W-:Y:S05]  /*2af0*/  BRA `(.L_x_48) ;  /* 0xfffffffc00ec7947 */ /* 0x000fea000383ffff */
.L_x_41:
[----:B------:R-:W-:-:S09]  /*2b00*/  UISETP.NE.AND UP1, UPT, UR8, URZ, UPT ;  /* 0x000000ff0800728c */ /* 0x000fd2000bf25270 */
[----:B------:R-:W-:Y:S05]  /*2b10*/  BRA.U UP1, `(.L_x_49) ;  /* 0x0000000d01b47547 */ /* 0x000fea000b800000 */
[----:B------:R-:W-:Y:S01]  /*2b20*/  UMOV UR4, 0x40 ;  /* 0x0000004000047882 */ /* 0x000fe20000000000 */
[----:B------:R-:W-:Y:S01]  /*2b30*/  NOP ;  /* 0x0000000000007918 */ /* 0x000fe20000000000 */
[----:B------:R-:W-:Y:S01]  /*2b40*/  ULEA UR4, UR37, UR4, 0x18 ;  /* 0x0000000425047291 */ /* 0x000fe2000f8ec0ff */
[----:B------:R-:W-:Y:S02]  /*2b50*/  UMOV UR5, 0x400 ;  /* 0x0000040000057882 */ /* 0x000fe40000000000 */
[----:B------:R-:W-:-:S06]  /*2b60*/  ULEA UR37, UR37, UR5, 0x18 ;  /* 0x0000000525257291 */ /* 0x000fcc000f8ec0ff */
[----:B------:R-:W1:Y:S02]  /*2b70*/  LDS.U8 R0, [UR4+0x1c] ;  /* 0x00001c04ff007984 */ /* 0x000e640008000000 */
[----:B-1----:R-:W-:-:S13]  /*2b80*/  ISETP.NE.AND P0, PT, R0, RZ, PT ;  /* 0x000000ff0000720c */ /* 0x002fda0003f05270 */
[----:B------:R-:W-:Y:S05]  /*2b90*/  @P0 BRA `(.L_x_50) ;  /* 0x0000000000580947 */ /* 0x000fea0003800000 */
[----:B------:R-:W-:-:S13]  /*2ba0*/  ELECT P0, URZ, PT ;  /* 0x0000000000ff782f */ /* 0x000fda0003800000 */
[----:B------:R-:W-:Y:S05]  /*2bb0*/  @!P0 BRA `(.L_x_51) ;  /* 0x0000000000608947 */ /* 0x000fea0003800000 */
[----:B------:R-:W-:Y:S01]  /*2bc0*/  UMOV UR5, 0x10 ;  /* 0x0000001000057882 */ /* 0x000fe20000000000 */
[----:B------:R-:W-:Y:S01]  /*2bd0*/  HFMA2 R0, -RZ, RZ, 0, 5.9604644775390625e-08 ;  /* 0x00000001ff007431 */ /* 0x000fe200000001ff */
[----:B------:R-:W-:-:S03]  /*2be0*/  MOV R2, 0xffff ;  /* 0x0000ffff00027802 */ /* 0x000fc60000000f00 */
[----:B------:R-:W-:Y:S04]  /*2bf0*/  DEPBAR.LE SB1, 0x36 ;  /* 0x00009d800000791a */ /* 0x000fe80000000000 */
[----:B------:R-:W1:Y:S02]  /*2c00*/  UTCATOMSWS.FIND_AND_SET.ALIGN UP0, UR5, UR5 ;  /* 0x00000005000575e3 */ /* 0x000e640008000800 */
[----:B-1----:R-:W-:Y:S01]  /*2c10*/  MOV R3, UR5 ;  /* 0x0000000500037c02 */ /* 0x002fe20008000f00 */
[----:B------:R-:W-:Y:S06]  /*2c20*/  BRA.U UP0, `(.L_x_52) ;  /* 0x0000000100187547 */ /* 0x000fec000b800000 */
.L_x_53:
[----:B------:R-:W-:Y:S05]  /*2c30*/  NANOSLEEP 0x64 ;  /* 0x000000640000795d */ /* 0x000fea0003800000 */
[----:B------:R-:W-:-:S05]  /*2c40*/  UMOV UR5, 0x10 ;  /* 0x0000001000057882 */ /* 0x000fca0000000000 */
[----:B------:R-:W-:Y:S04]  /*2c50*/  DEPBAR.LE SB1, 0x36 ;  /* 0x00009d800000791a */ /* 0x000fe80000000000 */
[----:B------:R-:W1:Y:S02]  /*2c60*/  UTCATOMSWS.FIND_AND_SET.ALIGN UP0, UR5, UR5 ;  /* 0x00000005000575e3 */ /* 0x000e640008000800 */
[----:B-1----:R-:W-:Y:S01]  /*2c70*/  MOV R3, UR5 ;  /* 0x0000000500037c02 */ /* 0x002fe20008000f00 */
[----:B------:R-:W-:Y:S05]  /*2c80*/  BRA.U !UP0, `(.L_x_53) ;  /* 0xfffffffd08e87547 */ /* 0x000fea000b83ffff */
.L_x_52:
[-C--:B------:R-:W-:Y:S02]  /*2c90*/  SHF.L.U32 R2, R2, R3.reuse, RZ ;  /* 0x0000000302027219 */ /* 0x080fe400000006ff */
[----:B------:R-:W-:Y:S01]  /*2ca0*/  SHF.L.U32 R0, R0, R3, RZ ;  /* 0x0000000300007219 */ /* 0x000fe200000006ff */
[----:B------:R-:W-:Y:S02]  /*2cb0*/  IMAD.SHL.U32 R3, R3, 0x20, RZ ;  /* 0x0000002003037824 */ /* 0x000fe400078e00ff */
[----:B------:R1:W-:Y:S04]  /*2cc0*/  ATOMS.OR RZ, [UR4+0x14], R2 ;  /* 0x00001402ffff798c */ /* 0x0003e8000b000004 */
[----:B------:R1:W-:Y:S04]  /*2cd0*/  ATOMS.OR RZ, [UR4+0x18], R0 ;  /* 0x00001800ffff798c */ /* 0x0003e8000b000004 */
[----:B------:R1:W-:Y:S01]  /*2ce0*/  STS [UR37+0x140], R3 ;  /* 0x00014003ff007988 */ /* 0x0003e20008000825 */
[----:B------:R-:W-:Y:S05]  /*2cf0*/  BRA `(.L_x_51) ;  /* 0x0000000000107947 */ /* 0x000fea0003800000 */
.L_x_50:
[----:B------:R-:W-:Y:S02]  /*2d00*/  MOV R0, 0xffffffff ;  /* 0xffffffff00007802 */ /* 0x000fe40000000f00 */
[----:B------:R-:W-:-:S03]  /*2d10*/  MOV R2, 0x2d40 ;  /* 0x00002d4000027802 */ /* 0x000fc60000000f00 */
[----:B------:R1:W-:Y:S04]  /*2d20*/  STS [UR37+0x140], R0 ;  /* 0x00014000ff007988 */ /* 0x0003e80008000825 */
[----:B-1-3-5:R-:W-:Y:S05]  /*2d30*/  CALL.REL.NOINC `($__internal_1_$__cuda_sm10x_tcgen05_guardrail_trap_phase_invalid_during_alloc) ;  /* 0x0000005000947944 */ /* 0x02afea0003c00000 */
.L_x_51:
[----:B------:R-:W-:Y:S05]  /*2d40*/  WARPSYNC.ALL ;  /* 0x0000000000007948 */ /* 0x000fea0003800000 */
[----:B------:R-:W2:Y:S01]  /*2d50*/  S2UR UR5, SR_CgaCtaId ;  /* 0x00000000000579c3 */ /* 0x000ea20000008800 */
[----:B------:R-:W-:Y:S01]  /*2d60*/  UMOV UR4, 0x400 ;  /* 0x0000040000047882 */ /* 0x000fe20000000000 */
[----:B------:R-:W-:-:S06]  /*2d70*/  NOP ;  /* 0x0000000000007918 */ /* 0x000fcc0000000000 */
[----:B------:R-:W-:Y:S06]  /*2d80*/  BAR.ARV 0x6, 0xa0 ;  /* 0x0182800000007b1d */ /* 0x000fec0000002000 */
[----:B------:R-:W4:Y:S01]  /*2d90*/  LDCU UR7, c[0x0][0x38c] ;  /* 0x00007180ff0777ac */ /* 0x000f220008000800 */
[----:B------:R-:W-:Y:S01]  /*2da0*/  IMAD.MOV.U32 R11, RZ, RZ, 0x1 ;  /* 0x00000001ff0b7424 */ /* 0x000fe200078e00ff */
[----:B------:R-:W-:Y:S01]  /*2db0*/  CS2R R8, SRZ ;  /* 0x0000000000087805 */ /* 0x000fe2000001ff00 */
[----:B------:R-:W-:Y:S01]  /*2dc0*/  IMAD.MOV.U32 R10, RZ, RZ, RZ ;  /* 0x000000ffff0a7224 */ /* 0x000fe200078e00ff */
[----:B------:R-:W3:Y:S01]  /*2dd0*/  LDCU UR6, c[0x0][0x38c] ;  /* 0x00007180ff0677ac */ /* 0x000ee20008000800 */
[----:B------:R-:W-:Y:S01]  /*2de0*/  UMOV UR15, URZ ;  /* 0x000000ff000f7c82 */ /* 0x000fe20008000000 */
[----:B------:R-:W-:Y:S01]  /*2df0*/  UMOV UR14, URZ ;  /* 0x000000ff000e7c82 */ /* 0x000fe20008000000 */
[----:B--2---:R-:W-:Y:S01]  /*2e00*/  ULEA UR5, UR5, UR4, 0x18 ;  /* 0x0000000405057291 */ /* 0x004fe2000f8ec0ff */
[----:B------:R-:W-:Y:S01]  /*2e10*/  UMOV UR24, 0x0 ;  /* 0x0000000000187882 */ /* 0x000fe20000000000 */
[----:B------:R-:W-:-:S02]  /*2e20*/  UMOV UR25, 0x8100490 ;  /* 0x0810049000197882 */ /* 0x000fc40000000000 */
[----:B------:R-:W-:Y:S02]  /*2e30*/  UIADD3 UR10, UPT, UPT, UR5, 0x6400, URZ ;  /* 0x00006400050a7890 */ /* 0x000fe4000fffe0ff */
[----:B------:R-:W-:Y:S02]  /*2e40*/  UIADD3 UR11, UPT, UPT, UR5, 0x1a400, URZ ;  /* 0x0001a400050b7890 */ /* 0x000fe4000fffe0ff */
[----:B----4-:R-:W-:Y:S01]  /*2e50*/  UIADD3 UR7, UPT, UPT, UR7, 0x3f, URZ ;  /* 0x0000003f07077890 */ /* 0x010fe2000fffe0ff */
[----:B-1----:R-:W1:Y:S01]  /*2e60*/  LDS R0, [UR5+0x140] ;  /* 0x00014005ff007984 */ /* 0x002e620008000800 */
[----:B------:R-:W-:Y:S02]  /*2e70*/  USHF.R.U32.HI UR10, URZ, 0x4, UR10 ;  /* 0x00000004ff0a7899 */ /* 0x000fe4000801160a */
[----:B------:R-:W-:Y:S02]  /*2e80*/  USHF.R.S32.HI UR4, URZ, 0x1f, UR7 ;  /* 0x0000001fff047899 */ /* 0x000fe40008011407 */
[----:B------:R-:W-:-:S02]  /*2e90*/  USHF.R.U32.HI UR11, URZ, 0x4, UR11 ;  /* 0x00000004ff0b7899 */ /* 0x000fc4000801160b */
[----:B------:R-:W-:Y:S02]  /*2ea0*/  ULEA.HI UR4, UR4, UR7, URZ, 0x6 ;  /* 0x0000000704047291 */ /* 0x000fe4000f8f30ff */
[----:B------:R-:W-:Y:S02]  /*2eb0*/  ULOP3.LUT UR10, UR10, 0x3fff, URZ, 0xc0, !UPT ;  /* 0x00003fff0a0a7892 */ /* 0x000fe4000f8ec0ff */
[----:B------:R-:W-:Y:S02]  /*2ec0*/  USHF.R.S32.HI UR4, URZ, 0x6, UR4 ;  /* 0x00000006ff047899 */ /* 0x000fe40008011404 */
[----:B------:R-:W-:Y:S02]  /*2ed0*/  ULOP3.LUT UR11, UR11, 0x3fff, URZ, 0xc0, !UPT ;  /* 0x00003fff0b0b7892 */ /* 0x000fe4000f8ec0ff */
[----:B------:R-:W-:Y:S01]  /*2ee0*/  UISETP.LT.AND UP0, UPT, UR4, 0x1, UPT ;  /* 0x000000010400788c */ /* 0x000fe2000bf01270 */
[----:B------:R-:W-:Y:S01]  /*2ef0*/  UMOV UR22, 0x0 ;  /* 0x0000000000167882 */ /* 0x000fe20000000000 */
[----:B------:R-:W-:-:S02]  /*2f00*/  UMOV UR23, 0x8100490 ;  /* 0x0810049000177882 */ /* 0x000fc40000000000 */
[----:B------:R-:W-:Y:S02]  /*2f10*/  USEL UR9, UR4, 0x1, !UP0 ;  /* 0x0000000104097887 */ /* 0x000fe4000c000000 */
[----:B------:R-:W-:Y:S02]  /*2f20*/  ULOP3.LUT UR10, UR10, 0x10000, URZ, 0xfc, !UPT ;  /* 0x000100000a0a7892 */ /* 0x000fe4000f8efcff */
[----:B------:R-:W-:Y:S02]  /*2f30*/  ULOP3.LUT UR11, UR11, 0x10000, URZ, 0xfc, !UPT ;  /* 0x000100000b0b7892 */ /* 0x000fe4000f8efcff */
[----:B------:R-:W-:Y:S02]  /*2f40*/  UIADD3 UR9, UPT, UPT, -UR9, URZ, URZ ;  /* 0x000000ff09097290 */ /* 0x000fe4000fffe1ff */
[----:B---3--:R-:W-:Y:S01]  /*2f50*/  UISETP.GE.AND UP3, UPT, UR6, 0x1, UPT ;  /* 0x000000010600788c */ /* 0x008fe2000bf66270 */
[----:B------:R-:W-:Y:S01]  /*2f60*/  UMOV UR20, 0x0 ;  /* 0x0000000000147882 */ /* 0x000fe20000000000 */
[----:B------:R-:W-:Y:S01]  /*2f70*/  UMOV UR21, 0x8100490 ;  /* 0x0810049000157882 */ /* 0x000fe20000000000 */
[----:B------:R-:W-:Y:S01]  /*2f80*/  UMOV UR18, 0x0 ;  /* 0x0000000000127882 */ /* 0x000fe20000000000 */
[----:B------:R-:W-:Y:S01]  /*2f90*/  UMOV UR19, 0x8100490 ;  /* 0x0810049000137882 */ /* 0x000fe20000000000 */
[----:B-1----:R-:W-:-:S15]  /*2fa0*/  R2UR UR16, R0 ;  /* 0x00000000001072ca */ /* 0x002fde00000e0000 */
.L_x_60:
[----:B------:R-:W-:Y:S02]  /*2fb0*/  LEA R0, R10, UR5, 0x3 ;  /* 0x000000050a007c11 */ /* 0x000fe4000f8e18ff */
[----:B------:R-:W-:Y:S02]  /*2fc0*/  SHF.L.U32 R2, R9, 0x1f, RZ ;  /* 0x0000001f09027819 */ /* 0x000fe400000006ff */
[----:B------:R-:W-:Y:S01]  /*2fd0*/  PLOP3.LUT P0, PT, PT, PT, UP3, 0x80, 0x8 ;  /* 0x000000000008781c */ /* 0x000fe20003f0f038 */
[----:B------:R-:W-:Y:S01]  /*2fe0*/  VIADD R3, R0, 0xa0 ;  /* 0x000000a000037836 */ /* 0x000fe20000000000 */
[----:B-1----:R-:W1:Y:S02]  /*2ff0*/  SYNCS.PHASECHK.TRANS64.TRYWAIT P1, [R0+URZ+0x90], R2 ;  /* 0x00009002000075a7 */ /* 0x002e6400080211ff */
[----:B-1-3--:R-:W-:Y:S09]  /*3000*/  @!P1 BRA `(.L_x_54) ;  /* 0x0000004800549947 */ /* 0x00aff20003800000 */
.L_x_133:
[----:B------:R-:W-:Y:S01]  /*3010*/  LEA R4, R10, UR5, 0x4 ;  /* 0x000000050a047c11 */ /* 0x000fe2000f8e20ff */
[----:B------:R-:W-:Y:S01]  /*3020*/  @UP3 ULEA UR6, UR14, UR5, 0x3 ;  /* 0x000000050e063291 */ /* 0x000fe2000f8e18ff */
[----:B------:R-:W-:Y:S01]  /*3030*/  PLOP3.LUT P2, PT, PT, PT, PT, 0x80, 0x8 ;  /* 0x000000000008781c */ /* 0x000fe20003f4f070 */
[----:B------:R-:W-:Y:S01]  /*3040*/  ULEA UR7, UR15, UR5, 0x3 ;  /* 0x000000050f077291 */ /* 0x000fe2000f8e18ff */
[----:B------:R-:W-:Y:S01]  /*3050*/  PRMT R3, RZ, 0x654, R3 ;  /* 0x00000654ff037816 */ /* 0x000fe20000000003 */
[----:B------:R-:W-:Y:S01]  /*3060*/  ULEA UR8, UR15, UR16, 0x6 ;  /* 0x000000100f087291 */ /* 0x000fe2000f8e30ff */
[----:B------:R-:W2:Y:S01]  /*3070*/  LDS.128 R4, [R4+0x120] ;  /* 0x0001200004047984 */ /* 0x000ea20000000c00 */
[----:B-1----:R-:W-:Y:S02]  /*3080*/  @P0 SHF.L.U32 R2, R8, 0x1f, RZ ;  /* 0x0000001f08020819 */ /* 0x002fe400000006ff */
[----:B------:R-:W-:Y:S01]  /*3090*/  SHF.L.U32 R0, R11, 0x1f, RZ ;  /* 0x0000001f0b007819 */ /* 0x000fe200000006ff */
[----:B------:R-:W-:Y:S01]  /*30a0*/  @!PT LDS RZ, [RZ] ;  /* 0x00000000fffff984 */ /* 0x000fe20000000800 */
[----:B------:R-:W-:Y:S01]  /*30b0*/  @!PT LDS RZ, [RZ] ;  /* 0x00000000fffff984 */ /* 0x000fe20000000800 */
[----:B------:R-:W-:Y:S01]  /*30c0*/  @!PT LDS RZ, [RZ] ;  /* 0x00000000fffff984 */ /* 0x000fe20000000800 */
[----:B------:R-:W-:Y:S01]  /*30d0*/  @!PT LDS RZ, [RZ] ;  /* 0x00000000fffff984 */ /* 0x000fe20000000800 */
[----:B------:R1:W-:Y:S06]  /*30e0*/  MEMBAR.ALL.CTA ;  /* 0x0000000000007992 */ /* 0x0003ec0000008000 */
[----:B-1----:R-:W1:Y:S02]  /*30f0*/  FENCE.VIEW.ASYNC.S ;  /* 0x00000000000073c6 */ /* 0x002e640000000000 */
[----:B-1----:R1:W-:Y:S01]  /*3100*/  SYNCS.ARRIVE.TRANS64.RED.A1T0 RZ, [R3+URZ], RZ ;  /* 0x000000ff03ff79a7 */ /* 0x0023e200081004ff */
[----:B------:R1:W3:Y:S01]  /*3110*/  @P0 SYNCS.PHASECHK.TRANS64.TRYWAIT P2, [UR6], R2 ;  /* 0x00000002ff0005a7 */ /* 0x0002e20008041106 */
[----:B--2---:R-:W-:Y:S01]  /*3120*/  LOP3.LUT P1, RZ, R6, 0x1, RZ, 0xc0, !PT ;  /* 0x0000000106ff7812 */ /* 0x004fe2000782c0ff */
[----:B------:R-:W2:Y:S02]  /*3130*/  SYNCS.PHASECHK.TRANS64.TRYWAIT P0, [UR7+0xd0], R0 ;  /* 0x0000d000ff0075a7 */ /* 0x000ea40008001107 */
[----:B-123--:R-:W-:Y:S10]  /*3140*/  @!P0 BRA `(.L_x_55) ;  /* 0x0000004800188947 */ /* 0x00eff40003800000 */
.L_x_135:
[----:B------:R-:W-:Y:S01]  /*3150*/  IADD3 R10, PT, PT, R10, 0x1, RZ ;  /* 0x000000010a0a7810 */ /* 0x000fe20007ffe0ff */
[----:B------:R-:W-:Y:S06]  /*3160*/  BRA.U !UP3, `(.L_x_56) ;  /* 0x000000010bc07547 */ /* 0x000fec000b800000 */
[----:B------:R-:W-:Y:S01]  /*3170*/  UPLOP3.LUT UP4, UPT, UPT, UPT, UPT, 0x40, 0x4 ;  /* 0x000000000004789c */ /* 0x000fe20003f8e870 */
[----:B------:R-:W-:Y:S01]  /*3180*/  UMOV UR13, UR9 ;  /* 0x00000009000d7c82 */ /* 0x000fe20008000000 */
[----:B------:R-:W-:Y:S01]  /*3190*/  UMOV UR12, UR4 ;  /* 0x00000004000c7c82 */ /* 0x000fe20008000000 */
[----:B------:R-:W-:-:S08]  /*31a0*/  UMOV UR17, UR14 ;  /* 0x0000000e00117c82 */ /* 0x000fd00008000000 */
.L_x_59:
[----:B------:R-:W-:Y:S02]  /*31b0*/  UIADD3 UR13, UPT, UPT, UR13, 0x1, URZ ;  /* 0x000000010d0d7890 */ /* 0x000fe4000fffe0ff */
[----:B--2---:R-:W-:Y:S02]  /*31c0*/  ULEA UR6, UR17, UR5, 0x3 ;  /* 0x0000000511067291 */ /* 0x004fe4000f8e18ff */
[----:B------:R-:W-:Y:S01]  /*31d0*/  UISETP.NE.AND UP0, UPT, UR13, URZ, UPT ;  /* 0x000000ff0d00728c */ /* 0x000fe2000bf05270 */
[----:B---3--:R-:W-:Y:S10]  /*31e0*/  @P2 BRA `(.L_x_57) ;  /* 0x00000000000c2947 */ /* 0x008ff40003800000 */
[----:B-1----:R-:W-:Y:S04]  /*31f0*/  SHF.L.U32 R2, R8, 0x1f, RZ ;  /* 0x0000001f08027819 */ /* 0x002fe800000006ff */
[----:B------:R-:W1:Y:S02]  /*3200*/  SYNCS.PHASECHK.TRANS64.TRYWAIT P0, [UR6], R2 ;  /* 0x00000002ff0075a7 */ /* 0x000e640008001106 */
[----:B-1----:R-:W-:Y:S05]  /*3210*/  @!P0 BRA `(.L_x_58) ;  /* 0x0000004400fc8947 */ /* 0x002fea0003800000 */
.L_x_57:
[----:B------:R-:W-:Y:S01]  /*3220*/  UISETP.NE.AND UP1, UPT, UR12, 0x1, UPT ;  /* 0x000000010c00788c */ /* 0x000fe2000bf25270 */
[----:B------:R-:W-:Y:S01]  /*3230*/  PLOP3.LUT P2, PT, PT, PT, PT, 0x80, 0x8 ;  /* 0x000000000008781c */ /* 0x000fe20003f4f070 */
[----:B------:R-:W-:Y:S02]  /*3240*/  UIADD3 UR14, UPT, UPT, UR17, 0x1, URZ ;  /* 0x00000001110e7890 */ /* 0x000fe4000fffe0ff */
[----:B------:R-:W-:Y:S02]  /*3250*/  ULEA UR28, UR17, UR11, 0x9 ;  /* 0x0000000b111c7291 */ /* 0x000fe4000f8e48ff */
[----:B------:R-:W-:Y:S01]  /*3260*/  UISETP.NE.AND UP2, UPT, UR14, 0x5, UPT ;  /* 0x000000050e00788c */ /* 0x000fe2000bf45270 */
[----:B------:R-:W-:Y:S01]  /*3270*/  PLOP3.LUT P0, PT, PT, PT, UP1, 0x80, 0x8 ;  /* 0x000000000008781c */ /* 0x000fe20003f0f018 */
[----:B------:R-:W-:Y:S02]  /*3280*/  UIADD3 UR40, UPT, UPT, UR28, 0x2, URZ ;  /* 0x000000021c287890 */ /* 0x000fe4000fffe0ff */
[----:B------:R-:W-:Y:S02]  /*3290*/  USEL UR27, URZ, 0x1, UP2 ;  /* 0x00000001ff1b7887 */ /* 0x000fe40009000000 */
[----:B------:R-:W-:Y:S02]  /*32a0*/  USEL UR14, UR14, URZ, UP2 ;  /* 0x000000ff0e0e7287 */ /* 0x000fe40009000000 */
[----:B------:R-:W-:Y:S02]  /*32b0*/  UIADD3 UR36, UPT, UPT, UR28, 0x4, URZ ;  /* 0x000000041c247890 */ /* 0x000fe4000fffe0ff */
[----:B------:R-:W-:Y:S01]  /*32c0*/  @UP1 ULEA UR26, UR14, UR5, 0x3 ;  /* 0x000000050e1a1291 */ /* 0x000fe2000f8e18ff */
[----:B------:R-:W-:Y:S01]  /*32d0*/  LOP3.LUT R8, R8, UR27, RZ, 0x3c, !PT ;  /* 0x0000001b08087c12 */ /* 0x000fe2000f8e3cff */
[----:B------:R-:W-:Y:S02]  /*32e0*/  UIADD3 UR32, UPT, UPT, UR28, 0x6, URZ ;  /* 0x000000061c207890 */ /* 0x000fe4000fffe0ff */
[----:B------:R-:W-:Y:S01]  /*32f0*/  UIADD3 UR6, UPT, UPT, UR6, 0x28, URZ ;  /* 0x0000002806067890 */ /* 0x000fe2000fffe0ff */
[----:B-1----:R-:W-:Y:S01]  /*3300*/  @P0 SHF.L.U32 R0, R8, 0x1f, RZ ;  /* 0x0000001f08000819 */ /* 0x002fe200000006ff */
[----:B------:R-:W-:Y:S01]  /*3310*/  UIADD3 UR12, UPT, UPT, UR12, -0x1, URZ ;  /* 0xffffffff0c0c7890 */ /* 0x000fe2000fffe0ff */
[----:B------:R-:W-:Y:S02]  /*3320*/  UMOV UR29, 0x40004040 ;  /* 0x40004040001d7882 */ /* 0x000fe40000000000 */
[----:B------:R2:W3:Y:S01]  /*3330*/  @P0 SYNCS.PHASECHK.TRANS64.TRYWAIT P2, [UR26], R0 ;  /* 0x00000000ff0005a7 */ /* 0x0004e2000804111a */
[----:B------:R-:W-:Y:S01]  /*3340*/  ULEA UR26, UR17, UR10, 0xa ;  /* 0x0000000a111a7291 */ /* 0x000fe2000f8e50ff */
[----:B------:R-:W-:Y:S01]  /*3350*/  UMOV UR27, 0x40004040 ;  /* 0x40004040001b7882 */ /* 0x000fe20000000000 */
[----:B------:R-:W-:Y:S02]  /*3360*/  UMOV UR41, 0x40004040 ;  /* 0x4000404000297882 */ /* 0x000fe40000000000 */
[----:B------:R-:W-:Y:S02]  /*3370*/  UIADD3 UR38, UPT, UPT, UR26, 0x2, URZ ;  /* 0x000000021a267890 */ /* 0x000fe4000fffe0ff */
[----:B------:R-:W-:Y:S02]  /*3380*/  UIADD3 UR34, UPT, UPT, UR26, 0x4, URZ ;  /* 0x000000041a227890 */ /* 0x000fe4000fffe0ff */
[----:B------:R-:W-:Y:S01]  /*3390*/  UIADD3 UR30, UPT, UPT, UR26, 0x6, URZ ;  /* 0x000000061a1e7890 */ /* 0x000fe2000fffe0ff */
[----:B------:R2:W-:Y:S01]  /*33a0*/  UTCHMMA gdesc[UR26], gdesc[UR28], tmem[UR8], tmem[UR24], idesc[UR25], UP4 ;  /* 0x00ff181c1a0075ea */ /* 0x0005e2000a000008 */
[----:B------:R-:W-:Y:S01]  /*33b0*/  UPLOP3.LUT UP4, UPT, UPT, UPT, UPT, 0x80, 0x8 ;  /* 0x000000000008789c */ /* 0x000fe20003f8f070 */
[----:B------:R-:W-:Y:S01]  /*33c0*/  UMOV UR39, 0x40004040 ;  /* 0x4000404000277882 */ /* 0x000fe20000000000 */
[----:B------:R-:W-:Y:S01]  /*33d0*/  UMOV UR37, 0x40004040 ;  /* 0x4000404000257882 */ /* 0x000fe20000000000 */
[----:B------:R2:W-:Y:S01]  /*33e0*/  UTCHMMA gdesc[UR38], gdesc[UR40], tmem[UR8], tmem[UR22], idesc[UR23], UPT ;  /* 0x00ff1628260075ea */ /* 0x0005e2000b800008 */
[----:B------:R-:W-:Y:S01]  /*33f0*/  UMOV UR35, 0x40004040 ;  /* 0x4000404000237882 */ /* 0x000fe20000000000 */
[----:B------:R-:W-:Y:S01]  /*3400*/  UMOV UR33, 0x40004040 ;  /* 0x4000404000217882 */ /* 0x000fe20000000000 */
[----:B------:R-:W-:Y:S01]  /*3410*/  UMOV UR31, 0x40004040 ;  /* 0x40004040001f7882 */ /* 0x000fe20000000000 */
[----:B------:R2:W-:Y:S01]  /*3420*/  UTCHMMA gdesc[UR34], gdesc[UR36], tmem[UR8], tmem[UR20], idesc[UR21], UPT ;  /* 0x00ff1424220075ea */ /* 0x0005e2000b800008 */
[----:B------:R2:W-:Y:S01]  /*3430*/  UTCHMMA gdesc[UR30], gdesc[UR32], tmem[UR8], tmem[UR18], idesc[UR19], UPT ;  /* 0x00ff12201e0075ea */ /* 0x0005e2000b800008 */
[----:B------:R2:W-:Y:S01]  /*3440*/  UTCBAR [UR6], URZ ;  /* 0x000000ff060073e9 */ /* 0x0005e200080000ff */
[----:B------:R-:W-:Y:S01]  /*3450*/  UMOV UR17, UR14 ;  /* 0x0000000e00117c82 */ /* 0x000fe20008000000 */
[----:B------:R-:W-:Y:S05]  /*3460*/  BRA.U UP0, `(.L_x_59) ;  /* 0xfffffffd00507547 */ /* 0x000fea000b83ffff */
.L_x_56:
[----:B------:R-:W-:Y:S01]  /*3470*/  UIADD3 UR15, UPT, UPT, UR15, 0x1, URZ ;  /* 0x000000010f0f7890 */ /* 0x000fe2000fffe0ff */
[C---:B------:R-:W-:Y:S01]  /*3480*/  ISETP.NE.AND P0, PT, R10.reuse, 0x2, PT ;  /* 0x000000020a00780c */ /* 0x040fe20003f05270 */
[----:B------:R-:W-:Y:S02]  /*3490*/  UIADD3 UR7, UPT, UPT, UR7, 0xb0, URZ ;  /* 0x000000b007077890 */ /* 0x000fe4000fffe0ff */
[----:B------:R-:W-:Y:S01]  /*34a0*/  UISETP.NE.AND UP0, UPT, UR15, 0x4, UPT ;  /* 0x000000040f00788c */ /* 0x000fe2000bf05270 */
[----:B-12---:R-:W-:Y:S02]  /*34b0*/  SEL R0, RZ, 0x1, P0 ;  /* 0x00000001ff007807 */ /* 0x006fe40000000000 */
[----:B------:R-:W-:Y:S01]  /*34c0*/  SEL R10, R10, RZ, P0 ;  /* 0x000000ff0a0a7207 */ /* 0x000fe20000000000 */
[----:B------:R-:W-:Y:S01]  /*34d0*/  USEL UR6, URZ, 0x1, UP0 ;  /* 0x00000001ff067887 */ /* 0x000fe20008000000 */
[----:B------:R-:W-:Y:S01]  /*34e0*/  LOP3.LUT R9, R9, R0, RZ, 0x3c, !PT ;  /* 0x0000000009097212 */ /* 0x000fe200078e3cff */
[----:B------:R-:W-:Y:S01]  /*34f0*/  USEL UR15, UR15, URZ, UP0 ;  /* 0x000000ff0f0f7287 */ /* 0x000fe20008000000 */
[----:B------:R1:W-:Y:S03]  /*3500*/  UTCBAR [UR7], URZ ;  /* 0x000000ff070073e9 */ /* 0x0003e600080000ff */
[----:B------:R-:W-:Y:S01]  /*3510*/  LOP3.LUT R11, R11, UR6, RZ, 0x3c, !PT ;  /* 0x000000060b0b7c12 */ /* 0x000fe2000f8e3cff */
[----:B------:R-:W-:Y:S07]  /*3520*/  @P1 BRA `(.L_x_60) ;  /* 0xfffffff800a01947 */ /* 0x000fee000383ffff */
[----:B------:R-:W2:Y:S01]  /*3530*/  S2UR UR4, SR_CgaCtaId ;  /* 0x00000000000479c3 */ /* 0x000ea20000008800 */
[----:B------:R-:W-:Y:S01]  /*3540*/  ELECT P0, URZ, PT ;  /* 0x0000000000ff782f */ /* 0x000fe20003800000 */
[----:B------:R-:W-:Y:S01]  /*3550*/  IMAD.MOV.U32 R0, RZ, RZ, 0x1 ;  /* 0x00000001ff007424 */ /* 0x000fe200078e00ff */
[----:B------:R-:W-:Y:S01]  /*3560*/  UIADD3 UR5, UPT, UPT, UR5, 0xd0, URZ ;  /* 0x000000d005057890 */ /* 0x000fe2000fffe0ff */
[----:B------:R-:W-:Y:S01]  /*3570*/  SHF.L.U32 R2, R11, 0x1f, RZ ;  /* 0x0000001f0b027819 */ /* 0x000fe200000006ff */
[----:B------:R-:W-:-:S03]  /*3580*/  UMOV UR6, 0x40 ;  /* 0x0000004000067882 */ /* 0x000fc60000000000 */
[----:B------:R-:W-:Y:S01]  /*3590*/  UVIRTCOUNT.DEALLOC.SMPOOL 0x80 ;  /* 0x000000800000784c */ /* 0x000fe20000000000 */
[----:B--2---:R-:W-:Y:S02]  /*35a0*/  ULEA UR4, UR4, UR6, 0x18 ;  /* 0x0000000604047291 */ /* 0x004fe4000f8ec0ff */
[----:B------:R-:W-:-:S07]  /*35b0*/  ULEA UR6, UR15, UR5, 0x3 ;  /* 0x000000050f067291 */ /* 0x000fce000f8e18ff */
[----:B------:R2:W-:Y:S02]  /*35c0*/  @P0 STS.U8 [UR4+0x1c], R0 ;  /* 0x00001c00ff000988 */ /* 0x0005e40008000004 */
[----:B------:R-:W4:Y:S02]  /*35d0*/  SYNCS.PHASECHK.TRANS64.TRYWAIT P0, [UR6], R2 ;  /* 0x00000002ff0075a7 */ /* 0x000f240008001106 */
[----:B--2-4-:R-:W-:Y:S05]  /*35e0*/  @!P0 BRA `(.L_x_61) ;  /* 0x0000004400208947 */ /* 0x014fea0003800000 */
.L_x_138:
[----:B-1----:R-:W-:-:S04]  /*35f0*/  UIADD3 UR7, UPT, UPT, UR15, 0x1, URZ ;  /* 0x000000010f077890 */ /* 0x002fc8000fffe0ff */
[----:B------:R-:W-:-:S04]  /*3600*/  UISETP.NE.AND UP0, UPT, UR7, 0x4, UPT ;  /* 0x000000040700788c */ /* 0x000fc8000bf05270 */
[----:B------:R-:W-:Y:S02]  /*3610*/  USEL UR8, URZ, 0x1, UP0 ;  /* 0x00000001ff087887 */ /* 0x000fe40008000000 */
[----:B------:R-:W-:-:S04]  /*3620*/  USEL UR7, UR7, URZ, UP0 ;  /* 0x000000ff07077287 */ /* 0x000fc80008000000 */
[----:B------:R-:W-:Y:S01]  /*3630*/  ULEA UR6, UR7, UR5, 0x3 ;  /* 0x0000000507067291 */ /* 0x000fe2000f8e18ff */
[----:B--2---:R-:W-:-:S04]  /*3640*/  LOP3.LUT R2, R11, UR8, RZ, 0x3c, !PT ;  /* 0x000000080b027c12 */ /* 0x004fc8000f8e3cff */
[----:B------:R-:W-:-:S04]  /*3650*/  SHF.L.U32 R3, R2, 0x1f, RZ ;  /* 0x0000001f02037819 */ /* 0x000fc800000006ff */
[----:B------:R-:W1:Y:S02]  /*3660*/  SYNCS.PHASECHK.TRANS64.TRYWAIT P0, [UR6], R3 ;  /* 0x00000003ff0075a7 */ /* 0x000e640008001106 */
[----:B-1----:R-:W-:Y:S05]  /*3670*/  @!P0 BRA `(.L_x_62) ;  /* 0x0000004400148947 */ /* 0x002fea0003800000 */
.L_x_140:
        /* <DEDUP_REMOVED lines=9> */
.L_x_142:
[----:B------:R-:W-:-:S04]  /*3710*/  UIADD3 UR7, UPT, UPT, UR7, 0x1, URZ ;  /* 0x0000000107077890 */ /* 0x000fc8000fffe0ff */
[----:B------:R-:W-:-:S04]  /*3720*/  UISETP.NE.AND UP0, UPT, UR7, 0x4, UPT ;  /* 0x000000040700788c */ /* 0x000fc8000bf05270 */
[----:B------:R-:W-:Y:S02]  /*3730*/  USEL UR6, URZ, 0x1, UP0 ;  /* 0x00000001ff067887 */ /* 0x000fe40008000000 */
[----:B------:R-:W-:-:S04]  /*3740*/  USEL UR7, UR7, URZ, UP0 ;  /* 0x000000ff07077287 */ /* 0x000fc80008000000 */
[----:B------:R-:W-:Y:S01]  /*3750*/  ULEA UR7, UR7, UR5, 0x3 ;  /* 0x0000000507077291 */ /* 0x000fe2000f8e18ff */
[----:B------:R-:W-:-:S04]  /*3760*/  LOP3.LUT R2, R2, UR6, RZ, 0x3c, !PT ;  /* 0x0000000602027c12 */ /* 0x000fc8000f8e3cff */
[----:B------:R-:W-:-:S04]  /*3770*/  SHF.L.U32 R2, R2, 0x1f, RZ ;  /* 0x0000001f02027819 */ /* 0x000fc800000006ff */
[----:B------:R-:W2:Y:S02]  /*3780*/  SYNCS.PHASECHK.TRANS64.TRYWAIT P0, [UR7], R2 ;  /* 0x00000002ff0075a7 */ /* 0x000ea40008001107 */
[----:B--2---:R-:W-:Y:S05]  /*3790*/  @!P0 BRA `(.L_x_64) ;  /* 0x0000004000fc8947 */ /* 0x004fea0003800000 */
.L_x_144:
[----:B------:R-:W-:Y:S01]  /*37a0*/  NOP ;  /* 0x0000000000007918 */ /* 0x000fe20000000000 */
[----:B-1----:R-:W1:Y:S01]  /*37b0*/  LDS R0, [UR4+0x14] ;  /* 0x00001404ff007984 */ /* 0x002e620008000800 */
[----:B------:R-:W-:Y:S01]  /*37c0*/  ULOP3.LUT UR6, UR16, 0xffff, URZ, 0xc0, !UPT ;  /* 0x0000ffff10067892 */ /* 0x000fe2000f8ec0ff */
[----:B------:R-:W-:Y:S01]  /*37d0*/  UMOV UR8, 0xffff ;  /* 0x0000ffff00087882 */ /* 0x000fe20000000000 */
[----:B------:R-:W-:Y:S02]  /*37e0*/  UMOV UR5, 0x1 ;  /* 0x0000000100057882 */ /* 0x000fe40000000000 */
[----:B------:R-:W-:-:S04]  /*37f0*/  USHF.R.U32.HI UR6, URZ, 0x5, UR6 ;  /* 0x00000005ff067899 */ /* 0x000fc80008011606 */
[----:B------:R-:W-:Y:S02]  /*3800*/  USHF.L.U32 UR8, UR8, UR6, URZ ;  /* 0x0000000608087299 */ /* 0x000fe400080006ff */
[----:B------:R-:W-:-:S04]  /*3810*/  USHF.L.U32 UR5, UR5, UR6, URZ ;  /* 0x0000000605057299 */ /* 0x000fc800080006ff */
[----:B-1----:R-:W-:-:S04]  /*3820*/  LOP3.LUT R0, R0, UR8, RZ, 0xc0, !PT ;  /* 0x0000000800007c12 */ /* 0x002fc8000f8ec0ff */
[----:B------:R-:W-:-:S13]  /*3830*/  ISETP.NE.AND P0, PT, R0, UR8, PT ;  /* 0x0000000800007c0c */ /* 0x000fda000bf05270 */
[----:B------:R-:W-:Y:S05]  /*3840*/  @P0 BRA `(.L_x_65) ;  /* 0x0000000000580947 */ /* 0x000fea0003800000 */
[----:B------:R-:W1:Y:S02]  /*3850*/  LDS R0, [UR4+0x18] ;  /* 0x00001804ff007984 */ /* 0x000e640008000800 */
[----:B-1----:R-:W-:-:S04]  /*3860*/  LOP3.LUT R0, R0, UR5, RZ, 0xc0, !PT ;  /* 0x0000000500007c12 */ /* 0x002fc8000f8ec0ff */
[----:B------:R-:W-:-:S13]  /*3870*/  ISETP.NE.AND P0, PT, R0, UR5, PT ;  /* 0x0000000500007c0c */ /* 0x000fda000bf05270 */
[----:B------:R-:W-:Y:S05]  /*3880*/  @P0 BRA `(.L_x_66) ;  /* 0x00000000003c0947 */ /* 0x000fea0003800000 */
[----:B------:R-:W1:Y:S01]  /*3890*/  S2R R2, SR_LANEID ;  /* 0x0000000000027919 */ /* 0x000e620000000000 */
[----:B------:R-:W-:Y:S01]  /*38a0*/  ULOP3.LUT UR8, URZ, UR8, URZ, 0x33, !UPT ;  /* 0x00000008ff087292 */ /* 0x000fe2000f8e33ff */
[----:B------:R-:W-:Y:S02]  /*38b0*/  VOTEU.ANY UR7, UPT, PT ;  /* 0x0000000000077886 */ /* 0x000fe400038e0100 */
[----:B------:R-:W-:-:S03]  /*38c0*/  UFLO.U32 UR7, UR7 ;  /* 0x00000007000772bd */ /* 0x000fc600080e0000 */
[----:B------:R-:W-:-:S04]  /*38d0*/  IMAD.U32 R0, RZ, RZ, UR8 ;  /* 0x00000008ff007e24 */ /* 0x000fc8000f8e00ff */
[----:B------:R2:W4:Y:S02]  /*38e0*/  REDUX UR6, R0 ;  /* 0x00000000000673c4 */ /* 0x0005240000000000 */
[----:B------:R1:W-:Y:S02]  /*38f0*/  UTCATOMSWS.AND URZ, UR8 ;  /* 0x0000000800ff79e3 */ /* 0x0003e40008000000 */
[----:B-1----:R-:W-:Y:S02]  /*3900*/  ISETP.EQ.U32.AND P0, PT, R2, UR7, PT ;  /* 0x0000000702007c0c */ /* 0x002fe4000bf02070 */
[----:B--2---:R-:W-:Y:S02]  /*3910*/  LOP3.LUT R0, RZ, UR5, RZ, 0x33, !PT ;  /* 0x00000005ff007c12 */ /* 0x004fe4000f8e33ff */
[----:B----4-:R-:W-:Y:S02]  /*3920*/  MOV R2, UR6 ;  /* 0x0000000600027c02 */ /* 0x010fe40008000f00 */
[----:B------:R-:W1:Y:S07]  /*3930*/  REDUX UR5, R0 ;  /* 0x00000000000573c4 */ /* 0x000e6e0000000000 */
[----:B------:R2:W-:Y:S01]  /*3940*/  @P0 ATOMS.AND RZ, [UR4+0x14], R2 ;  /* 0x00001402ffff098c */ /* 0x0005e2000a800004 */
[----:B-1----:R-:W-:-:S05]  /*3950*/  IMAD.U32 R0, RZ, RZ, UR5 ;  /* 0x00000005ff007e24 */ /* 0x002fca000f8e00ff */
[----:B------:R2:W-:Y:S01]  /*3960*/  @P0 ATOMS.AND RZ, [UR4+0x18], R0 ;  /* 0x00001800ffff098c */ /* 0x0005e2000a800004 */
[----:B------:R-:W-:Y:S05]  /*3970*/  BRA `(.L_x_67) ;  /* 0x0000000000147947 */ /* 0x000fea0003800000 */
.L_x_66:
[----:B------:R-:W-:Y:S02]  /*3980*/  MOV R2, 0x39a0 ;  /* 0x000039a000027802 */ /* 0x000fe40000000f00 */
[----:B---3-5:R-:W-:Y:S05]  /*3990*/  CALL.REL.NOINC `($__internal_0_$__cuda_sm10x_tcgen05_guardrail_trap_col_being_dealloced_not_returned_by_alloc) ;  /* 0x0000004400707944 */ /* 0x028fea0003c00000 */
[----:B------:R-:W-:Y:S05]  /*39a0*/  BRA `(.L_x_67) ;  /* 0x0000000000087947 */ /* 0x000fea0003800000 */
.L_x_65:
[----:B------:R-:W-:Y:S02]  /*39b0*/  MOV R2, 0x39d0 ;  /* 0x000039d000027802 */ /* 0x000fe40000000f00 */
[----:B---3-5:R-:W-:Y:S05]  /*39c0*/  CALL.REL.NOINC `($__internal_2_$__cuda_sm10x_tcgen05_guardrail_trap_unallocated_columns_being_dealloced) ;  /* 0x00000044007c7944 */ /* 0x028fea0003c00000 */
.L_x_67:
[----:B------:R-:W-:Y:S01]  /*39d0*/  NOP ;  /* 0x0000000000007918 */ /* 0x000fe20000000000 */
[----:B------:R-:W-:Y:S05]  /*39e0*/  EXIT ;  /* 0x000000000000794d */ /* 0x000fea0003800000 */
.L_x_49:
[----:B------:R-:W-:-:S09]  /*39f0*/  UISETP.NE.OR UP2, UPT, UR8, 0x3, !UP2 ;  /* 0x000000030800788c */ /* 0x000fd2000d745670 */
[----:B------:R-:W-:Y:S05]  /*3a00*/  BRA.U UP2, `(.L_x_68) ;  /* 0x0000000d02b07547 */ /* 0x000fea000b800000 */
[----:B------:R-:W1:Y:S01]  /*3a10*/  LDC R0, c[0x0][0xb30] ;  /* 0x0002cc00ff007b82 */ /* 0x000e620000000800 */
[----:B------:R-:W2:Y:S01]  /*3a20*/  LDCU.64 UR8, c[0x0][0x888] ;  /* 0x00011100ff0877ac */ /* 0x000ea20008000a00 */
[----:B------:R-:W-:Y:S02]  /*3a30*/  HFMA2 R27, -RZ, RZ, 0, 0 ;  /* 0x00000000ff1b7431 */ /* 0x000fe400000001ff */
[----:B------:R-:W-:Y:S01]  /*3a40*/  IMAD.MOV.U32 R29, RZ, RZ, 0x1 ;  /* 0x00000001ff1d7424 */ /* 0x000fe200078e00ff */
[----:B------:R-:W-:Y:S01]  /*3a50*/  MOV R25, 0x2000 ;  /* 0x0000200000197802 */ /* 0x000fe20000000f00 */
[----:B------:R-:W4:Y:S01]  /*3a60*/  LDCU.64 UR4, c[0x0][0x890] ;  /* 0x00011200ff0477ac */ /* 0x000f220008000a00 */
[----:B------:R-:W-:Y:S01]  /*3a70*/  IMAD.MOV.U32 R28, RZ, RZ, RZ ;  /* 0x000000ffff1c7224 */ /* 0x000fe200078e00ff */
[----:B------:R-:W3:Y:S01]  /*3a80*/  LDC R24, c[0x0][0x370] ;  /* 0x0000dc00ff187b82 */ /* 0x000ee20000000800 */
[----:B------:R-:W-:Y:S01]  /*3a90*/  UMOV UR7, 0x400 ;  /* 0x0000040000077882 */ /* 0x000fe20000000000 */
[----:B------:R-:W-:-:S02]  /*3aa0*/  UPLOP3.LUT UP1, UPT, UPT, UPT, UPT, 0x40, 0x4 ;  /* 0x000000000004789c */ /* 0x000fc40003f2e870 */
[----:B------:R-:W-:Y:S01]  /*3ab0*/  ULEA UR7, UR37, UR7, 0x18 ;  /* 0x0000000725077291 */ /* 0x000fe2000f8ec0ff */
[----:B------:R-:W-:-:S03]  /*3ac0*/  UMOV UR13, URZ ;  /* 0x000000ff000d7c82 */ /* 0x000fc60008000000 */
[----:B------:R-:W3:Y:S01]  /*3ad0*/  LDC R3, c[0x0][0xb0c] ;  /* 0x0002c300ff037b82 */ /* 0x000ee20000000800 */
[----:B--2---:R-:W-:Y:S02]  /*3ae0*/  UISETP.NE.U32.AND UP3, UPT, UR8, URZ, UPT ;  /* 0x000000ff0800728c */ /* 0x004fe4000bf65070 */
[----:B----4-:R-:W-:-:S05]  /*3af0*/  UISETP.NE.U32.AND UP4, UPT, UR4, URZ, UPT ;  /* 0x000000ff0400728c */ /* 0x010fca000bf85070 */
[----:B------:R-:W2:Y:S01]  /*3b00*/  LDC R18, c[0x0][0xb20] ;  /* 0x0002c800ff127b82 */ /* 0x000ea20000000800 */
[----:B-1----:R-:W-:Y:S01]  /*3b10*/  ISETP.NE.AND P1, PT, R0, 0x1, PT ;  /* 0x000000010000780c */ /* 0x002fe20003f25270 */
[----:B------:R-:W-:Y:S02]  /*3b20*/  UISETP.NE.AND.EX UP3, UPT, UR9, URZ, UPT, UP3 ;  /* 0x000000ff0900728c */ /* 0x000fe4000bf65330 */
[----:B------:R-:W-:-:S04]  /*3b30*/  UISETP.NE.AND.EX UP4, UPT, UR5, URZ, UPT, UP4 ;  /* 0x000000ff0500728c */ /* 0x000fc8000bf85340 */
[----:B------:R-:W1:Y:S08]  /*3b40*/  LDC.64 R30, c[0x0][0x348] ;  /* 0x0000d200ff1e7b82 */ /* 0x000e700000000a00 */
[----:B------:R-:W4:Y:S08]  /*3b50*/  LDC.64 R16, c[0x0][0xb10] ;  /* 0x0002c400ff107b82 */ /* 0x000f300000000a00 */
[----:B------:R-:W1:Y:S08]  /*3b60*/  LDC.64 R6, c[0x0][0xb18] ;  /* 0x0002c600ff067b82 */ /* 0x000e700000000a00 */
[----:B------:R-:W1:Y:S08]  /*3b70*/  LDC.64 R4, c[0x0][0xb28] ;  /* 0x0002ca00ff047b82 */ /* 0x000e700000000a00 */
[----:B--23--:R-:W1:Y:S02]  /*3b80*/  LDC R19, c[0x0][0x374] ;  /* 0x0000dd00ff137b82 */ /* 0x00ce640000000800 */
.L_x_77:
[C---:B------:R-:W-:Y:S02]  /*3b90*/  LEA R0, R28.reuse, UR7, 0x3 ;  /* 0x000000071c007c11 */ /* 0x040fe4000f8e18ff */
[----:B------:R-:W-:Y:S02]  /*3ba0*/  SHF.L.U32 R2, R27, 0x1f, RZ ;  /* 0x0000001f1b027819 */ /* 0x000fe400000006ff */
[----:B------:R-:W-:Y:S02]  /*3bb0*/  LEA R20, R28, UR7, 0x4 ;  /* 0x000000071c147c11 */ /* 0x000fe4000f8e20ff */
[----:B--2---:R-:W2:Y:S02]  /*3bc0*/  SYNCS.PHASECHK.TRANS64.TRYWAIT P0, [R0+URZ+0x90], R2 ;  /* 0x00009002000075a7 */ /* 0x004ea400080011ff */
[----:B--2---:R-:W-:Y:S05]  /*3bd0*/  @!P0 BRA `(.L_x_69) ;  /* 0x0000004000048947 */ /* 0x004fea0003800000 */
.L_x_145:
[----:B------:R-:W-:Y:S01]  /*3be0*/  ISETP.GE.AND P0, PT, R40, 0x1, PT ;  /* 0x000000012800780c */ /* 0x000fe20003f06270 */
[----:B------:R-:W3:Y:S01]  /*3bf0*/  LDS.128 R20, [R20+0x120] ;  /* 0x0001200014147984 */ /* 0x000ee20000000c00 */
[----:B--2---:R-:W-:Y:S01]  /*3c00*/  VIADD R0, R0, 0xa0 ;  /* 0x000000a000007836 */ /* 0x004fe20000000000 */
[----:B------:R-:W-:Y:S01]  /*3c10*/  @!PT LDS RZ, [RZ] ;  /* 0x00000000fffff984 */ /* 0x000fe20000000800 */
[----:B------:R-:W-:Y:S01]  /*3c20*/  @!PT LDS RZ, [RZ] ;  /* 0x00000000fffff984 */ /* 0x000fe20000000800 */
[----:B------:R-:W-:Y:S01]  /*3c30*/  @!PT LDS RZ, [RZ] ;  /* 0x00000000fffff984 */ /* 0x000fe20000000800 */
[----:B------:R-:W-:Y:S01]  /*3c40*/  @!PT LDS RZ, [RZ] ;  /* 0x00000000fffff984 */ /* 0x000fe20000000800 */
[----:B------:R2:W-:Y:S06]  /*3c50*/  MEMBAR.ALL.CTA ;  /* 0x0000000000007992 */ /* 0x0005ec0000008000 */
[----:B--2---:R-:W2:Y:S01]  /*3c60*/  FENCE.VIEW.ASYNC.S ;  /* 0x00000000000073c6 */ /* 0x004ea20000000000 */
[----:B------:R-:W-:Y:S04]  /*3c70*/  PRMT R0, RZ, 0x654, R0 ;  /* 0x00000654ff007816 */ /* 0x000fe80000000000 */
[----:B--2---:R2:W-:Y:S01]  /*3c80*/  SYNCS.ARRIVE.TRANS64.RED.A1T0 RZ, [R0+URZ], RZ ;  /* 0x000000ff00ff79a7 */ /* 0x0045e200081004ff */
[----:B---3--:R-:W-:Y:S11]  /*3c90*/  LOP3.LUT P3, RZ, R22, 0x1, RZ, 0xc0, !PT ;  /* 0x0000000116ff7812 */ /* 0x008ff6000786c0ff */
[----:B------:R-:W-:Y:S02]  /*3ca0*/  @!UPT UIADD3 URZ, UPT, UPT, URZ, URZ, URZ ;  /* 0x000000fffffff290 */ /* 0x000fe4000fffe0ff */
[----:B------:R-:W-:Y:S02]  /*3cb0*/  @P3 MOV R11, R20 ;  /* 0x00000014000b3202 */ /* 0x000fe40000000f00 */
[----:B------:R-:W-:Y:S01]  /*3cc0*/  @P3 LOP3.LUT R10, R21, 0xffff, RZ, 0xc0, !PT ;  /* 0x0000ffff150a3812 */ /* 0x000fe200078ec0ff */
[----:B--2---:R-:W-:Y:S06]  /*3cd0*/  @!P0 BRA `(.L_x_70) ;  /* 0x0000000000a48947 */ /* 0x004fec0003800000 */
[-C--:B-1----:R-:W-:Y:S01]  /*3ce0*/  IMAD.HI.U32 R0, R19, R7.reuse, RZ ;  /* 0x0000000713007227 */ /* 0x082fe200078e00ff */
[----:B------:R-:W-:Y:S02]  /*3cf0*/  ISETP.NE.AND P0, PT, R6, 0x1, PT ;  /* 0x000000010600780c */ /* 0x000fe40003f05270 */
[----:B------:R-:W-:Y:S01]  /*3d00*/  ISETP.NE.AND P2, PT, R40, 0x1, PT ;  /* 0x000000012800780c */ /* 0x000fe20003f45270 */
[----:B----4-:R-:W-:Y:S01]  /*3d10*/  IMAD.HI.U32 R9, R24, R16, RZ ;  /* 0x0000001018097227 */ /* 0x010fe200078e00ff */
[----:B------:R-:W-:Y:S02]  /*3d20*/  SHF.R.U32.HI R0, RZ, R18, R0 ;  /* 0x00000012ff007219 */ /* 0x000fe40000011600 */
[----:B------:R-:W-:Y:S01]  /*3d30*/  ISETP.NE.AND P4, PT, R3, 0x1, PT ;  /* 0x000000010300780c */ /* 0x000fe20003f85270 */
[----:B------:R-:W-:Y:S01]  /*3d40*/  IMAD.HI.U32 R13, R10, R7, RZ ;  /* 0x000000070a0d7227 */ /* 0x000fe200078e00ff */
[----:B------:R-:W-:Y:S02]  /*3d50*/  SHF.R.U32.HI R9, RZ, R17, R9 ;  /* 0x00000011ff097219 */ /* 0x000fe40000011609 */
[----:B------:R-:W-:Y:S01]  /*3d60*/  SEL R0, R19, R0, !P0 ;  /* 0x0000000013007207 */ /* 0x000fe20004000000 */
[----:B------:R-:W-:Y:S01]  /*3d70*/  IMAD.HI.U32 R12, R11, R16, RZ ;  /* 0x000000100b0c7227 */ /* 0x000fe200078e00ff */
[----:B------:R-:W-:Y:S03]  /*3d80*/  SEL R9, R24, R9, !P4 ;  /* 0x0000000918097207 */ /* 0x000fe60006000000 */
[-C--:B------:R-:W-:Y:S01]  /*3d90*/  IMAD.HI.U32 R8, R0, R4.reuse, RZ ;  /* 0x0000000400087227 */ /* 0x080fe200078e00ff */
[----:B------:R-:W-:Y:S03]  /*3da0*/  SHF.R.U32.HI R12, RZ, R17, R12 ;  /* 0x00000011ff0c7219 */ /* 0x000fe6000001160c */
[----:B------:R-:W-:Y:S01]  /*3db0*/  IMAD.HI.U32 R2, R9, R4, RZ ;  /* 0x0000000409027227 */ /* 0x000fe200078e00ff */
[-C--:B------:R-:W-:Y:S02]  /*3dc0*/  @P2 SHF.R.U32.HI R0, RZ, R5.reuse, R8 ;  /* 0x00000005ff002219 */ /* 0x080fe40000011608 */
[----:B------:R-:W-:Y:S02]  /*3dd0*/  SHF.R.U32.HI R8, RZ, R18, R13 ;  /* 0x00000012ff087219 */ /* 0x000fe4000001160d */
[----:B------:R-:W-:Y:S01]  /*3de0*/  @P2 SHF.R.U32.HI R9, RZ, R5, R2 ;  /* 0x00000005ff092219 */ /* 0x000fe20000011602 */
[----:B------:R-:W-:Y:S01]  /*3df0*/  IMAD R0, R40, R0, RZ ;  /* 0x0000000028007224 */ /* 0x000fe200078e02ff */
[----:B------:R-:W-:Y:S02]  /*3e00*/  SEL R8, R10, R8, !P0 ;  /* 0x000000080a087207 */ /* 0x000fe40004000000 */
[----:B------:R-:W-:Y:S01]  /*3e10*/  SEL R2, R11, R12, !P4 ;  /* 0x0000000c0b027207 */ /* 0x000fe20006000000 */
[----:B------:R-:W-:Y:S01]  /*3e20*/  IMAD R12, R40, R9, RZ ;  /* 0x00000009280c7224 */ /* 0x000fe200078e02ff */
[C---:B------:R-:W-:Y:S01]  /*3e30*/  ISETP.GE.AND P0, PT, R8.reuse, R0, PT ;  /* 0x000000000800720c */ /* 0x040fe20003f06270 */
[----:B------:R-:W-:Y:S03]  /*3e40*/  IMAD.HI.U32 R0, R8, R4, RZ ;  /* 0x0000000408007227 */ /* 0x000fe600078e00ff */
[----:B------:R-:W-:Y:S02]  /*3e50*/  ISETP.GE.OR P0, PT, R2, R12, P0 ;  /* 0x0000000c0200720c */ /* 0x000fe40000706670 */
[-C--:B------:R-:W-:Y:S04]  /*3e60*/  SHF.R.U32.HI R0, RZ, R5.reuse, R0 ;  /* 0x00000005ff007219 */ /* 0x080fe80000011600 */
[----:B------:R-:W-:Y:S05]  /*3e70*/  SEL R13, R8, R0, !P2 ;  /* 0x00000000080d7207 */ /* 0x000fea0005000000 */
[----:B------:R-:W-:Y:S02]  /*3e80*/  IMAD.MOV R12, RZ, RZ, -R13 ;  /* 0x000000ffff0c7224 */ /* 0x000fe400078e0a0d */
[----:B------:R-:W-:Y:S04]  /*3e90*/  @!P0 IMAD.HI.U32 R0, R2, R4, RZ ;  /* 0x0000000402008227 */ /* 0x000fe800078e00ff */
[----:B------:R-:W-:Y:S01]  /*3ea0*/  IMAD R12, R40, R12, R8 ;  /* 0x0000000c280c7224 */ /* 0x000fe200078e0208 */
[----:B------:R-:W-:Y:S04]  /*3eb0*/  @!P0 SHF.R.U32.HI R0, RZ, R5, R0 ;  /* 0x00000005ff008219 */ /* 0x000fe80000011600 */
[----:B------:R-:W-:Y:S04]  /*3ec0*/  @!P0 SEL R0, R2, R0, !P2 ;  /* 0x0000000002008207 */ /* 0x000fe80005000000 */
[----:B------:R-:W-:Y:S01]  /*3ed0*/  @!P0 IADD3 R13, PT, PT, R13, -R0, RZ ;  /* 0x800000000d0d8210 */ /* 0x000fe20007ffe0ff */
[----:B------:R-:W-:Y:S01]  /*3ee0*/  @!P0 IMAD R0, R9, R12, R0 ;  /* 0x0000000c09008224 */ /* 0x000fe200078e0200 */
[----:B------:R-:W-:Y:S01]  /*3ef0*/  IADD3 R9, PT, PT, -R8, RZ, RZ ;  /* 0x000000ff08097210 */ /* 0x000fe20007ffe1ff */
[--C-:B------:R-:W-:Y:S02]  /*3f00*/  IMAD.MOV R12, RZ, RZ, -R2.reuse ;  /* 0x000000ffff0c7224 */ /* 0x100fe400078e0a02 */
[----:B------:R-:W-:Y:S02]  /*3f10*/  @!P0 IMAD R8, R13, R40, R2 ;  /* 0x000000280d088224 */ /* 0x000fe400078e0202 */
[----:B------:R-:W-:Y:S02]  /*3f20*/  @!P0 IMAD.MOV.U32 R2, RZ, RZ, R0 ;  /* 0x000000ffff028224 */ /* 0x000fe400078e0000 */
[----:B------:R-:W-:Y:S02]  /*3f30*/  IMAD R11, R3, R12, R11 ;  /* 0x0000000c030b7224 */ /* 0x000fe400078e020b */
[----:B------:R-:W-:Y:S02]  /*3f40*/  IMAD R10, R6, R9, R10 ;  /* 0x00000009060a7224 */ /* 0x000fe400078e020a */
[----:B------:R-:W-:Y:S02]  /*3f50*/  IMAD R11, R2, R3, R11 ;  /* 0x00000003020b7224 */ /* 0x000fe400078e020b */
[----:B------:R-:W-:Y:S02]  /*3f60*/  IMAD R10, R8, R6, R10 ;  /* 0x00000006080a7224 */ /* 0x000fe400078e020a */
.L_x_70:
[----:B------:R-:W-:Y:S05]  /*3f70*/  BRA.U UP1, `(.L_x_71) ;  /* 0x0000000101107547 */ /* 0x000fea000b800000 */
[----:B------:R-:W-:Y:S04]  /*3f80*/  MOV R2, UR6 ;  /* 0x0000000600027c02 */ /* 0x000fe80008000f00 */
[----:B------:R-:W-:Y:S04]  /*3f90*/  SHF.L.U32 R2, R2, 0x1f, RZ ;  /* 0x0000001f02027819 */ /* 0x000fe800000006ff */
[----:B------:R-:W2:Y:S02]  /*3fa0*/  SYNCS.PHASECHK.TRANS64.TRYWAIT P0, [UR7+0x88], R2 ;  /* 0x00008802ff0075a7 */ /* 0x000ea40008001107 */
[----:B--2---:R-:W-:Y:S05]  /*3fb0*/  @!P0 BRA `(.L_x_72) ;  /* 0x0000003c00208947 */ /* 0x004fea0003800000 */
.L_x_71:
[----:B------:R-:W-:Y:S02]  /*3fc0*/  R2UR UR11, R15 ;  /* 0x000000000f0b72ca */ /* 0x000fe400000e0000 */
[----:B------:R-:W-:Y:S02]  /*3fd0*/  R2UR UR10, R14 ;  /* 0x000000000e0a72ca */ /* 0x000fe400000e0000 */
[----:B------:R-:W-:Y:S04]  /*3fe0*/  ISETP.NE.U32.AND P2, PT, RZ, UR4, PT ;  /* 0x00000004ff007c0c */ /* 0x000fe8000bf45070 */
[----:B------:R-:W-:Y:S05]  /*3ff0*/  ISETP.NE.AND.EX P2, PT, RZ, UR5, PT, P2 ;  /* 0x00000005ff007c0c */ /* 0x000fea000bf45320 */
[----:B------:R-:W-:Y:S02]  /*4000*/  USHF.L.U32 UR11, UR11, 0x7, URZ ;  /* 0x000000070b0b7899 */ /* 0x000fe400080006ff */
[----:B------:R-:W-:Y:S01]  /*4010*/  USHF.L.U32 UR10, UR10, 0x6, URZ ;  /* 0x000000060a0a7899 */ /* 0x000fe200080006ff */
[----:B------:R-:W-:Y:S11]  /*4020*/  BRA.U !UP4, `(.L_x_73) ;  /* 0x000000010c347547 */ /* 0x000ff6000b800000 */
[----:B------:R-:W-:Y:S01]  /*4030*/  UPLOP3.LUT UP0, UPT, UPT, UPT, UP3, 0x80, 0x8 ;  /* 0x000000000008789c */ /* 0x000fe20003f0f030 */
[----:B--2---:R-:W-:Y:S02]  /*4040*/  HFMA2 R0, -RZ, RZ, 0, 5.9604644775390625e-08 ;  /* 0x00000001ff007431 */ /* 0x004fe400000001ff */
[----:B------:R-:W-:Y:S03]  /*4050*/  IMAD.MOV.U32 R88, RZ, RZ, 0x1 ;  /* 0x00000001ff587424 */ /* 0x000fe600078e00ff */
[----:B------:R-:W-:Y:S05]  /*4060*/  PLOP3.LUT P0, PT, PT, PT, UP0, 0x80, 0x8 ;  /* 0x000000000008781c */ /* 0x000fea0003f0f008 */
[----:B------:R-:W2:Y:S01]  /*4070*/  @UP0 LDCU.64 UR14, c[0x0][0x888] ;  /* 0x00011100ff0e07ac */ /* 0x000ea20008000a00 */
[----:B------:R-:W-:Y:S07]  /*4080*/  @UP0 UIMAD UR8, UR36, UR4, URZ ;  /* 0x00000004240802a4 */ /* 0x000fee000f8e02ff */
[----:B------:R-:W-:Y:S01]  /*4090*/  @!P0 PRMT R88, R0, 0x7610, R88 ;  /* 0x0000761000588816 */ /* 0x000fe20000000058 */
[----:B--2---:R-:W-:Y:S03]  /*40a0*/  @UP0 UIMAD.WIDE UR14, UR8, 0x4, UR14 ;  /* 0x00000004080e08a5 */ /* 0x004fe6000f8e020e */
[----:B------:R-:W2:Y:S03]  /*40b0*/  @!UP0 LDCU UR8, c[0x0][0x880] ;  /* 0x00011000ff0887ac */ /* 0x000ea60008000800 */
[----:B------:R-:W-:Y:S01]  /*40c0*/  IMAD.U32 R8, RZ, RZ, UR14 ;  /* 0x0000000eff087e24 */ /* 0x000fe2000f8e00ff */
[----:B------:R-:W-:Y:S05]  /*40d0*/  MOV R9, UR15 ;  /* 0x0000000f00097c02 */ /* 0x000fea0008000f00 */
[----:B-----5:R3:W5:Y:S02]  /*40e0*/  @P0 LDG.E R49, desc[UR46][R8.64] ;  /* 0x0000002e08310981 */ /* 0x020764000c1e1900 */
[----:B--23--:R-:W-:Y:S07]  /*40f0*/  @!P0 IMAD.U32 R49, RZ, RZ, UR8 ;  /* 0x00000008ff318e24 */ /* 0x00cfee000f8e00ff */
.L_x_73:
[----:B-----5:R-:W-:Y:S01]  /*4100*/  @!P2 FSETP.EQ.AND P0, PT, R49, RZ, PT ;  /* 0x000000ff3100a20b */ /* 0x020fe20003f02000 */
[----:B------:R-:W-:Y:S01]  /*4110*/  @!UPT UIADD3 URZ, UPT, UPT, URZ, URZ, URZ ;  /* 0x000000fffffff290 */ /* 0x000fe2000fffe0ff */
[----:B------:R-:W-:Y:S11]  /*4120*/  @!P2 BRA `(.L_x_74) ;  /* 0x000000000014a947 */ /* 0x000ff60003800000 */
[----:B------:R-:W-:Y:S02]  /*4130*/  LOP3.LUT P2, RZ, R88, 0xff, RZ, 0xc0, !PT ;  /* 0x000000ff58ff7812 */ /* 0x000fe4000784c0ff */
[----:B------:R-:W-:Y:S04]  /*4140*/  PLOP3.LUT P0, PT, PT, PT, UP0, 0x80, 0x8 ;  /* 0x000000000008781c */ /* 0x000fe80003f0f008 */
[----:B------:R-:W-:Y:S07]  /*4150*/  PLOP3.LUT P0, PT, P0, PT, PT, 0x8, 0x80 ;  /* 0x000000000080781c */ /* 0x000fee000070e170 */
[----:B------:R-:W-:Y:S11]  /*4160*/  @P2 FSETP.EQ.AND P0, PT, R49, RZ, PT ;  /* 0x000000ff3100220b */ /* 0x000ff60003f02000 */
[----:B------:R-:W-:Y:S02]  /*4170*/  @!UPT UIADD3 URZ, UPT, UPT, URZ, URZ, URZ ;  /* 0x000000fffffff290 */ /* 0x000fe4000fffe0ff */
.L_x_74:
[----:B------:R-:W-:Y:S01]  /*4180*/  ULEA UR15, UR13, UR7, 0x3 ;  /* 0x000000070d0f7291 */ /* 0x000fe2000f8e18ff */
[----:B------:R-:W-:Y:S02]  /*4190*/  SHF.L.U32 R9, R29, 0x1f, RZ ;  /* 0x0000001f1d097819 */ /* 0x000fe400000006ff */
[----:B------:R-:W-:Y:S04]  /*41a0*/  ELECT P4, URZ, PT ;  /* 0x0000000000ff782f */ /* 0x000fe80003880000 */
[----:B------:R-:W-:Y:S02]  /*41b0*/  PLOP3.LUT P4, PT, P0, P4, PT, 0xf2, 0x2f ;  /* 0x00000000002f781c */ /* 0x000fe40000789e72 */
[----:B------:R-:W3:Y:S11]  /*41c0*/  SYNCS.PHASECHK.TRANS64.TRYWAIT P2, [UR15+0x68], R9 ;  /* 0x00006809ff0075a7 */ /* 0x000ef6000804110f */
[----:B-1----:R-:W-:Y:S05]  /*41d0*/  @!P4 IADD3 R8, P0, PT, R30, 0x580, RZ ;  /* 0x000005801e08c810 */ /* 0x002fea0007f1e0ff */
[----:B--2---:R-:W-:Y:S01]  /*41e0*/  @!P4 IMAD.X R2, RZ, RZ, R31, P0 ;  /* 0x000000ffff02c224 */ /* 0x004fe200000e061f */
[----:B---3--:R-:W-:Y:S07]  /*41f0*/  @!P2 BRA `(.L_x_75) ;  /* 0x0000003800a8a947 */ /* 0x008fee0003800000 */
.L_x_148:
[----:B------:R-:W2:Y:S01]  /*4200*/  LDC.64 R12, c[0x0][0xb18] ;  /* 0x0002c600ff0c7b82 */ /* 0x000ea20000000a00 */
[----:B------:R-:W-:Y:S01]  /*4210*/  @!P4 R2UR UR8, R2 ;  /* 0x000000000208c2ca */ /* 0x000fe200000e0000 */
[----:B------:R-:W-:Y:S01]  /*4220*/  VOTEU.ALL UP2, P4 ;  /* 0x0000000000ff7886 */ /* 0x000fe20002040000 */
[----:B------:R-:W-:Y:S01]  /*4230*/  @!P4 R2UR UR9, R8 ;  /* 0x000000000809c2ca */ /* 0x000fe200000e0000 */
[----:B------:R-:W-:Y:S01]  /*4240*/  VOTEU.ALL UP1, P4 ;  /* 0x0000000000ff7886 */ /* 0x000fe20002020000 */
[----:B-1----:R-:W-:Y:S03]  /*4250*/  @!P4 IMAD.MOV.U32 R0, RZ, RZ, 0x2000 ;  /* 0x00002000ff00c424 */ /* 0x002fe600078e00ff */
[----:B------:R-:W1:Y:S01]  /*4260*/  @!P1 LDC R2, c[0x0][0xb0c] ;  /* 0x0002c300ff029b82 */ /* 0x000e620000000800 */
[----:B------:R-:W-:Y:S01]  /*4270*/  UMOV UR20, 0x0 ;  /* 0x0000000000147882 */ /* 0x000fe20000000000 */
[----:B------:R-:W-:Y:S01]  /*4280*/  UMOV UR21, 0x10000000 ;  /* 0x1000000000157882 */ /* 0x000fe20000000000 */
[----:B------:R-:W-:Y:S01]  /*4290*/  UMOV UR12, UR36 ;  /* 0x00000024000c7c82 */ /* 0x000fe20008000000 */
[----:B------:R-:W-:Y:S01]  /*42a0*/  UIADD3 UR14, UPT, UPT, UR13, 0x1, URZ ;  /* 0x000000010d0e7890 */ /* 0x000fe2000fffe0ff */
[----:B------:R-:W-:Y:S01]  /*42b0*/  @P3 SHF.R.U32.HI R26, RZ, 0x10, R21 ;  /* 0x00000010ff1a3819 */ /* 0x000fe20000011615 */
[----:B------:R-:W-:Y:S02]  /*42c0*/  VIADD R28, R28, 0x1 ;  /* 0x000000011c1c7836 */ /* 0x000fe40000000000 */
[----:B------:R-:W-:Y:S01]  /*42d0*/  IMAD.U32 R9, RZ, RZ, UR8 ;  /* 0x00000008ff097e24 */ /* 0x000fe2000f8e00ff */
[----:B------:R-:W-:Y:S01]  /*42e0*/  @!UP2 ULEA UR8, UR13, UR7, 0xd ;  /* 0x000000070d08a291 */ /* 0x000fe2000f8e68ff */
[----:B------:R-:W-:Y:S01]  /*42f0*/  IMAD.U32 R8, RZ, RZ, UR9 ;  /* 0x00000009ff087e24 */ /* 0x000fe2000f8e00ff */
[----:B------:R-:W-:Y:S02]  /*4300*/  UIADD3 UR9, UPT, UPT, UR15, 0x50, URZ ;  /* 0x000000500f097890 */ /* 0x000fe4000fffe0ff */
[----:B------:R-:W-:Y:S01]  /*4310*/  @!P4 R2UR UR19, R9 ;  /* 0x000000000913c2ca */ /* 0x000fe200000e0000 */
[----:B------:R-:W-:Y:S01]  /*4320*/  @!UP2 UIADD3 UR8, UPT, UPT, UR8, 0x200, URZ ;  /* 0x000002000808a890 */ /* 0x000fe2000fffe0ff */
[----:B------:R-:W-:Y:S01]  /*4330*/  @!P4 R2UR UR18, R8 ;  /* 0x000000000812c2ca */ /* 0x000fe200000e0000 */
[----:B------:R-:W-:Y:S01]  /*4340*/  UISETP.NE.AND UP5, UPT, UR14, 0x3, UPT ;  /* 0x000000030e00788c */ /* 0x000fe2000bfa5270 */
[----:B------:R-:W3:Y:S01]  /*4350*/  LDC.64 R8, c[0x0][0xb10] ;  /* 0x0002c400ff087b82 */ /* 0x000ee20000000a00 */
[----:B------:R-:W-:Y:S02]  /*4360*/  UPRMT UR16, UR37, 0x654, UR9 ;  /* 0x0000065425107896 */ /* 0x000fe40008000009 */
[----:B------:R-:W-:Y:S02]  /*4370*/  USEL UR17, URZ, 0x1, UP5 ;  /* 0x00000001ff117887 */ /* 0x000fe4000a800000 */
[----:B------:R-:W-:Y:S04]  /*4380*/  USEL UR14, UR14, URZ, UP5 ;  /* 0x000000ff0e0e7287 */ /* 0x000fe8000a800000 */
[----:B------:R-:W-:Y:S01]  /*4390*/  ULEA UR13, UR14, UR7, 0x3 ;  /* 0x000000070e0d7291 */ /* 0x000fe2000f8e18ff */
[----:B------:R-:W-:Y:S01]  /*43a0*/  LOP3.LUT R29, R29, UR17, RZ, 0x3c, !PT ;  /* 0x000000111d1d7c12 */ /* 0x000fe2000f8e3cff */
[----:B------:R1:W-:Y:S01]  /*43b0*/  @!UP1 UTMALDG.3D [UR8], [UR18], desc[UR20] ;  /* 0x00001408120095b4 */ /* 0x0003e20008011000 */
[----:B------:R5:W-:Y:S02]  /*43c0*/  @!P4 SYNCS.ARRIVE.TRANS64.RED.A0TR RZ, [UR15+0x50], R0 ;  /* 0x00005000ffffc9a7 */ /* 0x000be4000830040f */
[----:B------:R-:W-:Y:S01]  /*43d0*/  SHF.L.U32 R14, R29, 0x1f, RZ ;  /* 0x0000001f1d0e7819 */ /* 0x000fe200000006ff */
[C---:B---3--:R-:W-:Y:S01]  /*43e0*/  @!P1 IMAD.HI.U32 R8, R11.reuse, R8, RZ ;  /* 0x000000080b089227 */ /* 0x048fe200078e00ff */
[----:B--2---:R-:W-:Y:S02]  /*43f0*/  @!P1 ISETP.NE.AND P0, PT, R12, 0x1, PT ;  /* 0x000000010c00980c */ /* 0x004fe40003f05270 */
[----:B-1----:R-:W-:Y:S01]  /*4400*/  @!P1 ISETP.NE.AND P2, PT, R2, 0x1, PT ;  /* 0x000000010200980c */ /* 0x002fe20003f45270 */
[----:B------:R-:W-:Y:S01]  /*4410*/  SYNCS.ARRIVE.TRANS64.RED.A1T0 RZ, [UR16], RZ ;  /* 0x000000ffffff79a7 */ /* 0x000fe20008100410 */
[C---:B------:R-:W-:Y:S01]  /*4420*/  @!P1 IMAD.HI.U32 R13, R10.reuse, R13, RZ ;  /* 0x0000000d0a0d9227 */ /* 0x040fe200078e00ff */
[----:B------:R-:W-:Y:S04]  /*4430*/  @!P1 SHF.R.U32.HI R8, RZ, R9, R8 ;  /* 0x00000009ff089219 */ /* 0x000fe80000011608 */
[----:B------:R-:W-:Y:S01]  /*4440*/  @!P1 SEL R8, R11, R8, !P2 ;  /* 0x000000080b089207 */ /* 0x000fe20005000000 */
[----:B------:R-:W1:Y:S01]  /*4450*/  SYNCS.PHASECHK.TRANS64.TRYWAIT P5, [UR13+0x68], R14 ;  /* 0x0000680eff0075a7 */ /* 0x000e6200080a110d */
[----:B-----5:R-:W2:Y:S02]  /*4460*/  @!P1 LDC R0, c[0x0][0xb20] ;  /* 0x0002c800ff009b82 */ /* 0x020ea40000000800 */
[----:B--2---:R-:W-:Y:S04]  /*4470*/  @!P1 SHF.R.U32.HI R0, RZ, R0, R13 ;  /* 0x00000000ff009219 */ /* 0x004fe8000001160d */
[----:B------:R-:W-:Y:S05]  /*4480*/  @!P1 SEL R9, R10, R0, !P0 ;  /* 0x000000000a099207 */ /* 0x000fea0004000000 */
[----:B------:R-:W-:Y:S02]  /*4490*/  @!P1 IMAD.IADD R0, R9, 0x1, -R8 ;  /* 0x0000000109009824 */ /* 0x000fe400078e0a08 */
[----:B------:R-:W-:Y:S02]  /*44a0*/  @!P1 IMAD.IADD R8, R8, 0x1, -R9 ;  /* 0x0000000108089824 */ /* 0x000fe400078e0a09 */
[----:B------:R-:W-:Y:S02]  /*44b0*/  @!P1 IMAD R11, R0, R2, R11 ;  /* 0x00000002000b9224 */ /* 0x000fe400078e020b */
[----:B------:R-:W-:Y:S01]  /*44c0*/  @!P1 IMAD R10, R8, R12, R10 ;  /* 0x0000000c080a9224 */ /* 0x000fe200078e020a */
[----:B-1----:R-:W-:Y:S06]  /*44d0*/  @!P5 BRA `(.L_x_76) ;  /* 0x000000380008d947 */ /* 0x002fec0003800000 */
.L_x_150:
[----:B------:R-:W-:Y:S01]  /*44e0*/  @!P4 IADD3 R2, P0, PT, R30, 0x580, RZ ;  /* 0x000005801e02c810 */ /* 0x000fe20007f1e0ff */
[----:B------:R-:W-:Y:S01]  /*44f0*/  UMOV UR18, 0x0 ;  /* 0x0000000000127882 */ /* 0x000fe20000000000 */
[----:B------:R-:W-:Y:S01]  /*4500*/  UMOV UR19, 0x10000000 ;  /* 0x1000000000137882 */ /* 0x000fe20000000000 */
[----:B------:R-:W-:Y:S01]  /*4510*/  VOTEU.ALL UP1, P4 ;  /* 0x0000000000ff7886 */ /* 0x000fe20002020000 */
[----:B------:R-:W-:Y:S01]  /*4520*/  @!P4 R2UR UR9, R2 ;  /* 0x000000000209c2ca */ /* 0x000fe200000e0000 */
[----:B-1----:R-:W-:Y:S01]  /*4530*/  @!P4 IMAD.X R0, RZ, RZ, R31, P0 ;  /* 0x000000ffff00c224 */ /* 0x002fe200000e061f */
[----:B------:R-:W-:Y:S01]  /*4540*/  UMOV UR12, UR36 ;  /* 0x00000024000c7c82 */ /* 0x000fe20008000000 */
[----:B------:R-:W-:Y:S01]  /*4550*/  @P3 R2UR UR36, R26 ;  /* 0x000000001a2432ca */ /* 0x000fe200000e0000 */
[----:B------:R-:W-:Y:S01]  /*4560*/  @!UP1 ULEA UR15, UR14, UR7, 0xd ;  /* 0x000000070e0f9291 */ /* 0x000fe2000f8e68ff */
[----:B------:R-:W-:Y:S01]  /*4570*/  ISETP.NE.AND P0, PT, R28, 0x2, PT ;  /* 0x000000021c00780c */ /* 0x000fe20003f05270 */
[----:B------:R-:W-:Y:S01]  /*4580*/  @!UP1 UIADD3 UR10, UPT, UPT, UR10, 0x20, URZ ;  /* 0x000000200a0a9890 */ /* 0x000fe2000fffe0ff */
[----:B------:R-:W-:Y:S01]  /*4590*/  @!P4 R2UR UR8, R0 ;  /* 0x000000000008c2ca */ /* 0x000fe200000e0000 */
[----:B------:R-:W-:Y:S01]  /*45a0*/  IMAD.IADD R14, R10, 0x1, R86 ;  /* 0x000000010a0e7824 */ /* 0x000fe200078e0256 */
[----:B------:R-:W-:Y:S01]  /*45b0*/  SEL R0, RZ, 0x1, P0 ;  /* 0x00000001ff007807 */ /* 0x000fe20000000000 */
[----:B------:R-:W-:Y:S01]  /*45c0*/  IMAD.IADD R15, R11, 0x1, R87 ;  /* 0x000000010b0f7824 */ /* 0x000fe200078e0257 */
[----:B------:R-:W-:Y:S02]  /*45d0*/  SEL R28, R28, RZ, P0 ;  /* 0x000000ff1c1c7207 */ /* 0x000fe40000000000 */
[----:B------:R-:W-:Y:S01]  /*45e0*/  IMAD.U32 R8, RZ, RZ, UR9 ;  /* 0x00000009ff087e24 */ /* 0x000fe2000f8e00ff */
[----:B------:R-:W-:Y:S01]  /*45f0*/  UIADD3 UR9, UPT, UPT, UR13, 0x50, URZ ;  /* 0x000000500d097890 */ /* 0x000fe2000fffe0ff */
[----:B------:R-:W-:Y:S03]  /*4600*/  LOP3.LUT R27, R27, R0, RZ, 0x3c, !PT ;  /* 0x000000001b1b7212 */ /* 0x000fe600078e3cff */
[----:B------:R-:W-:Y:S02]  /*4610*/  @!P4 R2UR UR16, R8 ;  /* 0x000000000810c2ca */ /* 0x000fe400000e0000 */
[----:B------:R-:W-:Y:S01]  /*4620*/  IMAD.U32 R9, RZ, RZ, UR8 ;  /* 0x00000008ff097e24 */ /* 0x000fe2000f8e00ff */
[----:B------:R-:W-:Y:S01]  /*4630*/  @!UP1 UIADD3 UR8, UPT, UPT, UR15, 0x200, URZ ;  /* 0x000002000f089890 */ /* 0x000fe2000fffe0ff */
[----:B------:R-:W-:Y:S01]  /*4640*/  VOTEU.ALL UP1, P4 ;  /* 0x0000000000ff7886 */ /* 0x000fe20002020000 */
[----:B------:R-:W-:Y:S02]  /*4650*/  UPRMT UR15, UR37, 0x654, UR9 ;  /* 0x00000654250f7896 */ /* 0x000fe40008000009 */
[----:B------:R-:W-:Y:S11]  /*4660*/  @!P4 R2UR UR17, R9 ;  /* 0x000000000911c2ca */ /* 0x000ff600000e0000 */
[----:B------:R-:W-:Y:S02]  /*4670*/  @!UPT UIADD3 URZ, UPT, UPT, URZ, URZ, URZ ;  /* 0x000000fffffff290 */ /* 0x000fe4000fffe0ff */
[----:B------:R2:W-:Y:S01]  /*4680*/  @!UP1 UTMALDG.3D [UR8], [UR16], desc[UR18] ;  /* 0x00001208100095b4 */ /* 0x0005e20008011000 */
[----:B------:R2:W-:Y:S01]  /*4690*/  @!P4 SYNCS.ARRIVE.TRANS64.RED.A0TR RZ, [UR13+0x50], R25 ;  /* 0x00005019ffffc9a7 */ /* 0x0005e2000830040d */
[----:B------:R-:W-:Y:S04]  /*46a0*/  UIADD3 UR13, UPT, UPT, UR14, 0x1, URZ ;  /* 0x000000010e0d7890 */ /* 0x000fe8000fffe0ff */
[----:B------:R-:W-:Y:S04]  /*46b0*/  UISETP.NE.AND UP1, UPT, UR13, 0x3, UPT ;  /* 0x000000030d00788c */ /* 0x000fe8000bf25270 */
[----:B------:R-:W-:Y:S02]  /*46c0*/  USEL UR14, URZ, 0x1, UP1 ;  /* 0x00000001ff0e7887 */ /* 0x000fe40008800000 */
[----:B------:R-:W-:Y:S02]  /*46d0*/  USEL UR13, UR13, URZ, UP1 ;  /* 0x000000ff0d0d7287 */ /* 0x000fe40008800000 */
[----:B------:R-:W-:Y:S02]  /*46e0*/  UPLOP3.LUT UP1, UPT, UPT, UPT, UPT, 0x80, 0x8 ;  /* 0x000000000008789c */ /* 0x000fe40003f2f070 */
[----:B------:R-:W-:Y:S01]  /*46f0*/  LOP3.LUT R29, R29, UR14, RZ, 0x3c, !PT ;  /* 0x0000000e1d1d7c12 */ /* 0x000fe2000f8e3cff */
[----:B------:R-:W-:Y:S01]  /*4700*/  SYNCS.ARRIVE.TRANS64.RED.A1T0 RZ, [UR15], RZ ;  /* 0x000000ffffff79a7 */ /* 0x000fe2000810040f */
[----:B------:R-:W-:Y:S07]  /*4710*/  @P3 BRA `(.L_x_77) ;  /* 0xfffffff4001c3947 */ /* 0x000fee000383ffff */
[----:B------:R-:W-:Y:S01]  /*4720*/  UIADD3 UR7, UPT, UPT, UR7, 0x68, URZ ;  /* 0x0000006807077890 */ /* 0x000fe2000fffe0ff */
[----:B------:R-:W-:-:S03]  /*4730*/  SHF.L.U32 R2, R29, 0x1f, RZ ;  /* 0x0000001f1d027819 */ /* 0x000fc600000006ff */
[----:B------:R-:W-:-:S09]  /*4740*/  ULEA UR4, UR13, UR7, 0x3 ;  /* 0x000000070d047291 */ /* 0x000fd2000f8e18ff */
[----:B------:R-:W1:Y:S02]  /*4750*/  SYNCS.PHASECHK.TRANS64.TRYWAIT P0, [UR4], R2 ;  /* 0x00000002ff0075a7 */ /* 0x000e640008001104 */
[----:B-1----:R-:W-:Y:S05]  /*4760*/  @!P0 BRA `(.L_x_78) ;  /* 0x00000034007c8947 */ /* 0x002fea0003800000 */
.L_x_152:
        /* <DEDUP_REMOVED lines=9> */
.L_x_154:
[----:B------:R-:W-:-:S04]  /*4800*/  UIADD3 UR5, UPT, UPT, UR5, 0x1, URZ ;  /* 0x0000000105057890 */ /* 0x000fc8000fffe0ff */
[----:B------:R-:W-:-:S04]  /*4810*/  UISETP.NE.AND UP0, UPT, UR5, 0x3, UPT ;  /* 0x000000030500788c */ /* 0x000fc8000bf05270 */
[----:B------:R-:W-:Y:S02]  /*4820*/  USEL UR4, URZ, 0x1, UP0 ;  /* 0x00000001ff047887 */ /* 0x000fe40008000000 */
[----:B------:R-:W-:-:S04]  /*4830*/  USEL UR5, UR5, URZ, UP0 ;  /* 0x000000ff05057287 */ /* 0x000fc80008000000 */
[----:B------:R-:W-:Y:S01]  /*4840*/  ULEA UR5, UR5, UR7, 0x3 ;  /* 0x0000000705057291 */ /* 0x000fe2000f8e18ff */
[----:B-1----:R-:W-:-:S04]  /*4850*/  LOP3.LUT R2, R29, UR4, RZ, 0x3c, !PT ;  /* 0x000000041d027c12 */ /* 0x002fc8000f8e3cff */
[----:B------:R-:W-:Y:S01]  /*4860*/  SHF.L.U32 R2, R2, 0x1f, RZ ;  /* 0x0000001f02027819 */ /* 0x000fe200000006ff */
[----:B------:R-:W-:-:S07]  /*4870*/  IMAD.U32 R0, RZ, RZ, UR5 ;  /* 0x00000005ff007e24 */ /* 0x000fce000f8e00ff */
.L_x_80:
[----:B-1----:R1:W3:Y:S02]  /*4880*/  SYNCS.PHASECHK.TRANS64.TRYWAIT P0, [R0+URZ], R2 ;  /* 0x00000002000075a7 */ /* 0x0022e400080011ff */
[----:B---3--:R-:W-:Y:S05]  /*4890*/  @!P0 NANOSLEEP.SYNCS 0x989680 ;  /* 0x009896800000895d */ /* 0x008fea0003900000 */
[----:B------:R-:W3:Y:S02]  /*48a0*/  @!P0 SYNCS.PHASECHK.TRANS64 P0, [R0+URZ], R2 ;  /* 0x00000002000085a7 */ /* 0x000ee400080010ff */
[----:B--23--:R-:W-:Y:S05]  /*48b0*/  @P0 EXIT ;  /* 0x000000000000094d */ /* 0x00cfea0003800000 */
[----:B------:R-:W-:Y:S05]  /*48c0*/  BRA `(.L_x_80) ;  /* 0xfffffffc00ec7947 */ /* 0x000fea000383ffff */
.L_x_68:
[----:B------:R-:W-:-:S06]  /*48d0*/  UISETP.GE.AND UP1, UPT, UR8, 0x4, UPT ;  /* 0x000000040800788c */ /* 0x000fcc000bf26270 */
[----:B------:R-:W-:-:S13]  /*48e0*/  PLOP3.LUT P0, PT, PT, PT, UP1, 0x80, 0x8 ;  /* 0x000000000008781c */ /* 0x000fda0003f0f018 */
[----:B------:R-:W-:Y:S05]  /*48f0*/  @!P0 EXIT ;  /* 0x000000000000894d */ /* 0x000fea0003800000 */
[----:B------:R-:W-:Y:S01]  /*4900*/  BAR.SYNC.DEFER_BLOCKING 0x6, 0xa0 ;  /* 0x0182800000007b1d */ /* 0x000fe20000010000 */
[C---:B------:R-:W-:Y:S01]  /*4910*/  IMAD.SHL.U32 R2, R93.reuse, 0x20, RZ ;  /* 0x000000205d027824 */ /* 0x040fe200078e00ff */
[C---:B------:R-:W-:Y:S01]  /*4920*/  LOP3.LUT R94, R93.reuse, 0x2, RZ, 0xc0, !PT ;  /* 0x000000025d5e7812 */ /* 0x040fe200078ec0ff */
[C---:B------:R-:W-:Y:S01]  /*4930*/  IMAD.SHL.U32 R99, R93.reuse, 0x4, RZ ;  /* 0x000000045d637824 */ /* 0x040fe200078e00ff */
[C---:B------:R-:W-:Y:S01]  /*4940*/  LOP3.LUT R100, R93.reuse, 0x60, RZ, 0xc0, !PT ;  /* 0x000000605d647812 */ /* 0x040fe200078ec0ff */
[C---:B------:R-:W-:Y:S01]  /*4950*/  IMAD.U32 R46, R93.reuse, 0x10000, RZ ;  /* 0x000100005d2e7824 */ /* 0x040fe200078e00ff */
[----:B------:R-:W-:Y:S02]  /*4960*/  UMOV UR48, 0x400 ;  /* 0x0000040000307882 */ /* 0x000fe40000000000 */
[----:B------:R-:W1:Y:S01]  /*4970*/  LDC R91, c[0x0][0x370] ;  /* 0x0000dc00ff5b7b82 */ /* 0x000e620000000800 */
[----:B------:R-:W-:Y:S01]  /*4980*/  ULEA UR48, UR37, UR48, 0x18 ;  /* 0x0000003025307291 */ /* 0x000fe2000f8ec0ff */
[----:B------:R-:W-:Y:S01]  /*4990*/  LOP3.LUT R3, R2, 0xc0, RZ, 0xc0, !PT ;  /* 0x000000c002037812 */ /* 0x000fe200078ec0ff */
[----:B------:R-:W-:Y:S01]  /*49a0*/  IMAD.MOV.U32 R45, RZ, RZ, RZ ;  /* 0x000000ffff2d7224 */ /* 0x000fe200078e00ff */
[----:B------:R-:W-:Y:S01]  /*49b0*/  LOP3.LUT R93, R93, 0x4, RZ, 0xc0, !PT ;  /* 0x000000045d5d7812 */ /* 0x000fe200078ec0ff */
[----:B------:R-:W-:Y:S01]  /*49c0*/  UIADD3 UR52, UPT, UPT, UR48, 0x200, URZ ;  /* 0x0000020030347890 */ /* 0x000fe2000fffe0ff */
[----:B------:R-:W-:-:S02]  /*49d0*/  LOP3.LUT R99, R3, 0x18, R99, 0xf8, !PT ;  /* 0x0000001803637812 */ /* 0x000fc400078ef863 */
[----:B------:R-:W-:Y:S01]  /*49e0*/  CS2R R96, SRZ ;  /* 0x0000000000607805 */ /* 0x000fe2000001ff00 */
[----:B------:R-:W2:Y:S01]  /*49f0*/  LDC R42, c[0x0][0xb0c] ;  /* 0x0002c300ff2a7b82 */ /* 0x000ea20000000800 */
[----:B------:R-:W-:Y:S01]  /*4a00*/  LOP3.LUT R46, R46, 0x600000, RZ, 0xc0, !PT ;  /* 0x006000002e2e7812 */ /* 0x000fe200078ec0ff */
[----:B------:R-:W-:Y:S01]  /*4a10*/  IMAD.MOV.U32 R103, RZ, RZ, RZ ;  /* 0x000000ffff677224 */ /* 0x000fe200078e00ff */
[----:B------:R-:W-:Y:S01]  /*4a20*/  IADD3 R98, PT, PT, -R93, 0x2, RZ ;  /* 0x000000025d627810 */ /* 0x000fe20007ffe1ff */
[----:B------:R-:W-:Y:S01]  /*4a30*/  IMAD.MOV R94, RZ, RZ, -R94 ;  /* 0x000000ffff5e7224 */ /* 0x000fe200078e0a5e */
[----:B------:R-:W-:Y:S01]  /*4a40*/  LOP3.LUT R99, R99, 0xf20, R2, 0xf8, !PT ;  /* 0x00000f2063637812 */ /* 0x000fe200078ef802 */
[----:B------:R-:W-:Y:S01]  /*4a50*/  IMAD.MOV R93, RZ, RZ, -R93 ;  /* 0x000000ffff5d7224 */ /* 0x000fe200078e0a5d */
[----:B------:R-:W4:Y:S01]  /*4a60*/  LDCU.64 UR54, c[0x0][0x348] ;  /* 0x00006900ff3677ac */ /* 0x000f220008000a00 */
[----:B------:R-:W1:Y:S01]  /*4a70*/  LDC R89, c[0x0][0xb20] ;  /* 0x0002c800ff597b82 */ /* 0x000e620000000800 */
[----:B------:R-:W3:Y:S01]  /*4a80*/  LDS R0, [UR48+0x140] ;  /* 0x00014030ff007984 */ /* 0x000ee20008000800 */
[----:B------:R-:W-:Y:S01]  /*4a90*/  IMAD.SHL.U32 R98, R98, 0x10, RZ ;  /* 0x0000001062627824 */ /* 0x000fe200078e00ff */
[----:B------:R-:W-:Y:S01]  /*4aa0*/  LEA R99, R99, UR52, 0x1 ;  /* 0x0000003463637c11 */ /* 0x000fe2000f8e08ff */
[----:B------:R-:W-:Y:S01]  /*4ab0*/  UMOV UR51, 0x1 ;  /* 0x0000000100337882 */ /* 0x000fe20000000000 */
[----:B------:R-:W-:Y:S01]  /*4ac0*/  UMOV UR56, URZ ;  /* 0x000000ff00387c82 */ /* 0x000fe20008000000 */
[----:B------:R-:W1:Y:S02]  /*4ad0*/  LDCU.64 UR38, c[0x0][0x888] ;  /* 0x00011100ff2677ac */ /* 0x000e640008000a00 */
[----:B------:R-:W1:Y:S01]  /*4ae0*/  LDC R41, c[0x0][0xb30] ;  /* 0x0002cc00ff297b82 */ /* 0x000e620000000800 */
[----:B------:R-:W1:Y:S01]  /*4af0*/  LDCU.64 UR44, c[0x0][0x890] ;  /* 0x00011200ff2c77ac */ /* 0x000e620008000a00 */
[----:B------:R-:W-:Y:S01]  /*4b00*/  UMOV UR50, URZ ;  /* 0x000000ff00327c82 */ /* 0x000fe20008000000 */
[----:B------:R-:W-:-:S05]  /*4b10*/  UMOV UR49, URZ ;  /* 0x000000ff00317c82 */ /* 0x000fca0008000000 */
[----:B------:R-:W1:Y:S08]  /*4b20*/  LDC.64 R84, c[0x0][0xb10] ;  /* 0x0002c400ff547b82 */ /* 0x000e700000000a00 */
[----:B------:R-:W1:Y:S08]  /*4b30*/  LDC.64 R38, c[0x0][0xb18] ;  /* 0x0002c600ff267b82 */ /* 0x000e700000000a00 */
[----:B------:R-:W1:Y:S08]  /*4b40*/  LDC.64 R36, c[0x0][0xb28] ;  /* 0x0002ca00ff247b82 */ /* 0x000e700000000a00 */
[----:B------:R-:W1:Y:S01]  /*4b50*/  LDC.64 R82, c[0x0][0x8b0] ;  /* 0x00022c00ff527b82 */ /* 0x000e620000000a00 */
[----:B---3--:R-:W-:-:S07]  /*4b60*/  IMAD.IADD R46, R0, 0x1, R46 ;  /* 0x00000001002e7824 */ /* 0x008fce00078e022e */
[----:B------:R-:W3:Y:S08]  /*4b70*/  LDC.64 R80, c[0x0][0x8a8] ;  /* 0x00022a00ff507b82 */ /* 0x000ef00000000a00 */
[----:B--2-4-:R-:W1:Y:S02]  /*4b80*/  LDC R90, c[0x0][0x374] ;  /* 0x0000dd00ff5a7b82 */ /* 0x014e640000000800 */
.L_x_111:
[C---:B------:R-:W-:Y:S02]  /*4b90*/  LEA R0, R103.reuse, UR48, 0x3 ;  /* 0x0000003067007c11 */ /* 0x040fe4000f8e18ff */
[----:B------:R-:W-:Y:S02]  /*4ba0*/  SHF.L.U32 R2, R96, 0x1f, RZ ;  /* 0x0000001f60027819 */ /* 0x000fe400000006ff */
[----:B------:R-:W-:Y:S02]  /*4bb0*/  LEA R16, R103, UR48, 0x4 ;  /* 0x0000003067107c11 */ /* 0x000fe4000f8e20ff */
[----:B------:R-:W2:Y:S02]  /*4bc0*/  SYNCS.PHASECHK.TRANS64.TRYWAIT P0, [R0+URZ+0x90], R2 ;  /* 0x00009002000075a7 */ /* 0x000ea400080011ff */
[----:B--2---:R-:W-:Y:S05]  /*4bd0*/  @!P0 BRA `(.L_x_81) ;  /* 0x0000003000908947 */ /* 0x004fea0003800000 */
.L_x_155:
[----:B------:R-:W4:Y:S01]  /*4be0*/  LDC.64 R10, c[0x0][0xb10] ;  /* 0x0002c400ff0a7b82 */ /* 0x000f220000000a00 */
[----:B------:R-:W3:Y:S01]  /*4bf0*/  LDS.128 R16, [R16+0x120] ;  /* 0x0001200010107984 */ /* 0x000ee20000000c00 */
[----:B-1----:R-:W-:Y:S01]  /*4c00*/  ISETP.NE.AND P1, PT, R41, 0x1, PT ;  /* 0x000000012900780c */ /* 0x002fe20003f25270 */
[----:B--2---:R-:W-:Y:S01]  /*4c10*/  VIADD R0, R0, 0xa0 ;  /* 0x000000a000007836 */ /* 0x004fe20000000000 */
[----:B------:R-:W-:Y:S04]  /*4c20*/  ISETP.GE.AND P0, PT, R40, 0x1, PT ;  /* 0x000000012800780c */ /* 0x000fe80003f06270 */
[----:B------:R-:W1:Y:S01]  /*4c30*/  LDC.64 R8, c[0x0][0xb18] ;  /* 0x0002c600ff087b82 */ /* 0x000e620000000a00 */
[----:B------:R-:W-:Y:S01]  /*4c40*/  PRMT R0, RZ, 0x654, R0 ;  /* 0x00000654ff007816 */ /* 0x000fe20000000000 */
[----:B------:R-:W-:Y:S01]  /*4c50*/  @!PT LDS RZ, [RZ] ;  /* 0x00000000fffff984 */ /* 0x000fe20000000800 */
[----:B------:R-:W-:Y:S01]  /*4c60*/  @!PT LDS RZ, [RZ] ;  /* 0x00000000fffff984 */ /* 0x000fe20000000800 */
[----:B------:R-:W-:Y:S01]  /*4c70*/  @!PT LDS RZ, [RZ] ;  /* 0x00000000fffff984 */ /* 0x000fe20000000800 */
[----:B------:R-:W-:Y:S01]  /*4c80*/  @!PT LDS RZ, [RZ] ;  /* 0x00000000fffff984 */ /* 0x000fe20000000800 */
[----:B------:R2:W-:Y:S06]  /*4c90*/  MEMBAR.ALL.CTA ;  /* 0x0000000000007992 */ /* 0x0005ec0000008000 */
[----:B--2---:R-:W2:Y:S01]  /*4ca0*/  FENCE.VIEW.ASYNC.S ;  /* 0x00000000000073c6 */ /* 0x004ea20000000000 */
[----:B------:R-:W1:Y:S08]  /*4cb0*/  @!P1 LDC R12, c[0x0][0xb20] ;  /* 0x0002c800ff0c9b82 */ /* 0x000e700000000800 */
[----:B------:R-:W1:Y:S01]  /*4cc0*/  @!P1 LDC R7, c[0x0][0xb0c] ;  /* 0x0002c300ff079b82 */ /* 0x000e620000000800 */
[----:B--2---:R2:W-:Y:S01]  /*4cd0*/  SYNCS.ARRIVE.TRANS64.RED.A1T0 RZ, [R0+URZ], RZ ;  /* 0x000000ff00ff79a7 */ /* 0x0045e200081004ff */
[----:B---3--:R-:W-:Y:S04]  /*4ce0*/  LOP3.LUT P4, RZ, R18, 0x1, RZ, 0xc0, !PT ;  /* 0x0000000112ff7812 */ /* 0x008fe8000788c0ff */
[----:B------:R-:W-:Y:S09]  /*4cf0*/  P2R R101, PR, RZ, 0x10 ;  /* 0x00000010ff657803 */ /* 0x000ff20000000000 */
[----:B------:R-:W-:Y:S02]  /*4d00*/  @P4 MOV R44, R16 ;  /* 0x00000010002c4202 */ /* 0x000fe40000000f00 */
[----:B------:R-:W-:Y:S01]  /*4d10*/  @P4 LOP3.LUT R43, R17, 0xffff, RZ, 0xc0, !PT ;  /* 0x0000ffff112b4812 */ /* 0x000fe200078ec0ff */
[----:B--2-4-:R-:W-:Y:S06]  /*4d20*/  @!P0 BRA `(.L_x_82) ;  /* 0x0000000000a48947 */ /* 0x014fec0003800000 */
[----:B------:R-:W-:Y:S01]  /*4d30*/  IMAD.HI.U32 R0, R90, R39, RZ ;  /* 0x000000275a007227 */ /* 0x000fe200078e00ff */
[----:B------:R-:W-:Y:S02]  /*4d40*/  ISETP.NE.AND P0, PT, R38, 0x1, PT ;  /* 0x000000012600780c */ /* 0x000fe40003f05270 */
[----:B------:R-:W-:Y:S01]  /*4d50*/  ISETP.NE.AND P2, PT, R40, 0x1, PT ;  /* 0x000000012800780c */ /* 0x000fe20003f45270 */
[----:B------:R-:W-:Y:S01]  /*4d60*/  IMAD.HI.U32 R4, R91, R84, RZ ;  /* 0x000000545b047227 */ /* 0x000fe200078e00ff */
[----:B------:R-:W-:Y:S02]  /*4d70*/  SHF.R.U32.HI R0, RZ, R89, R0 ;  /* 0x00000059ff007219 */ /* 0x000fe40000011600 */
[----:B------:R-:W-:Y:S01]  /*4d80*/  ISETP.NE.AND P3, PT, R42, 0x1, PT ;  /* 0x000000012a00780c */ /* 0x000fe20003f65270 */
[----:B------:R-:W-:Y:S01]  /*4d90*/  IMAD.HI.U32 R6, R43, R39, RZ ;  /* 0x000000272b067227 */ /* 0x000fe200078e00ff */
[-C--:B------:R-:W-:Y:S02]  /*4da0*/  SHF.R.U32.HI R4, RZ, R85.reuse, R4 ;  /* 0x00000055ff047219 */ /* 0x080fe40000011604 */
[----:B------:R-:W-:Y:S01]  /*4db0*/  SEL R0, R90, R0, !P0 ;  /* 0x000000005a007207 */ /* 0x000fe20004000000 */
[----:B------:R-:W-:Y:S01]  /*4dc0*/  IMAD.HI.U32 R5, R44, R84, RZ ;  /* 0x000000542c057227 */ /* 0x000fe200078e00ff */
[----:B------:R-:W-:Y:S03]  /*4dd0*/  SEL R4, R91, R4, !P3 ;  /* 0x000000045b047207 */ /* 0x000fe60005800000 */
[-C--:B------:R-:W-:Y:S01]  /*4de0*/  IMAD.HI.U32 R3, R0, R36.reuse, RZ ;  /* 0x0000002400037227 */ /* 0x080fe200078e00ff */
[----:B------:R-:W-:Y:S03]  /*4df0*/  SHF.R.U32.HI R5, RZ, R85, R5 ;  /* 0x00000055ff057219 */ /* 0x000fe60000011605 */
[----:B------:R-:W-:Y:S01]  /*4e00*/  IMAD.HI.U32 R2, R4, R36, RZ ;  /* 0x0000002404027227 */ /* 0x000fe200078e00ff */
[----:B------:R-:W-:Y:S02]  /*4e10*/  @P2 SHF.R.U32.HI R0, RZ, R37, R3 ;  /* 0x00000025ff002219 */ /* 0x000fe40000011603 */
[----:B------:R-:W-:Y:S02]  /*4e20*/  SHF.R.U32.HI R3, RZ, R89, R6 ;  /* 0x00000059ff037219 */ /* 0x000fe40000011606 */
[----:B------:R-:W-:Y:S01]  /*4e30*/  @P2 SHF.R.U32.HI R4, RZ, R37, R2 ;  /* 0x00000025ff042219 */ /* 0x000fe20000011602 */
[----:B------:R-:W-:Y:S01]  /*4e40*/  IMAD R0, R40, R0, RZ ;  /* 0x0000000028007224 */ /* 0x000fe200078e02ff */
[----:B------:R-:W-:Y:S02]  /*4e50*/  SEL R3, R43, R3, !P0 ;  /* 0x000000032b037207 */ /* 0x000fe40004000000 */
[----:B------:R-:W-:Y:S01]  /*4e60*/  SEL R2, R44, R5, !P3 ;  /* 0x000000052c027207 */ /* 0x000fe20005800000 */
[----:B------:R-:W-:Y:S01]  /*4e70*/  IMAD R5, R40, R4, RZ ;  /* 0x0000000428057224 */ /* 0x000fe200078e02ff */
[C---:B------:R-:W-:Y:S01]  /*4e80*/  ISETP.GE.AND P0, PT, R3.reuse, R0, PT ;  /* 0x000000000300720c */ /* 0x040fe20003f06270 */
[C---:B------:R-:W-:Y:S03]  /*4e90*/  IMAD.HI.U32 R0, R3.reuse, R36, RZ ;  /* 0x0000002403007227 */ /* 0x040fe600078e00ff */
[C---:B------:R-:W-:Y:S02]  /*4ea0*/  ISETP.GE.OR P0, PT, R2.reuse, R5, P0 ;  /* 0x000000050200720c */ /* 0x040fe40000706670 */
[----:B------:R-:W-:Y:S04]  /*4eb0*/  SHF.R.U32.HI R0, RZ, R37, R0 ;  /* 0x00000025ff007219 */ /* 0x000fe80000011600 */
[C---:B------:R-:W-:Y:S05]  /*4ec0*/  SEL R6, R3.reuse, R0, !P2 ;  /* 0x0000000003067207 */ /* 0x040fea0005000000 */
        /* <DEDUP_REMOVED lines=14> */
[----:B------:R-:W-:Y:S07]  /*4fb0*/  IMAD R43, R3, R38, R43 ;  /* 0x00000026032b7224 */ /* 0x000fee00078e022b */
.L_x_82:
[----:B-1----:R-:W-:Y:S01]  /*4fc0*/  @!P1 ISETP.NE.AND P0, PT, R8, 0x1, PT ;  /* 0x000000010800980c */ /* 0x002fe20003f05270 */
[----:B------:R-:W-:Y:S01]  /*4fd0*/  @!P1 IMAD.HI.U32 R0, R44, R10, RZ ;  /* 0x0000000a2c009227 */ /* 0x000fe200078e00ff */
[----:B------:R-:W-:Y:S01]  /*4fe0*/  @!P1 ISETP.NE.AND P2, PT, R7, 0x1, PT ;  /* 0x000000010700980c */ /* 0x000fe20003f45270 */
[----:B------:R-:W-:Y:S01]  /*4ff0*/  ULOP3.LUT UP0, URZ, UR52, 0x1b0, URZ, 0xc0, !UPT ;  /* 0x000001b034ff7892 */ /* 0x000fe2000f80c0ff */
[----:B------:R-:W-:Y:S01]  /*5000*/  R2UR UR42, R15 ;  /* 0x000000000f2a72ca */ /* 0x000fe200000e0000 */
[----:B------:R-:W-:Y:S01]  /*5010*/  @!P1 IMAD.HI.U32 R2, R43, R9, RZ ;  /* 0x000000092b029227 */ /* 0x000fe200078e00ff */
[----:B------:R-:W-:Y:S02]  /*5020*/  @!P1 SHF.R.U32.HI R0, RZ, R11, R0 ;  /* 0x0000000bff009219 */ /* 0x000fe40000011600 */
[----:B------:R-:W-:Y:S01]  /*5030*/  R2UR UR41, R14 ;  /* 0x000000000e2972ca */ /* 0x000fe200000e0000 */
[----:B------:R-:W-:Y:S01]  /*5040*/  VIADD R103, R103, 0x1 ;  /* 0x0000000167677836 */ /* 0x000fe20000000000 */
[----:B------:R-:W-:Y:S02]  /*5050*/  @!P1 SHF.R.U32.HI R2, RZ, R12, R2 ;  /* 0x0000000cff029219 */ /* 0x000fe40000011602 */
[----:B------:R-:W-:Y:S02]  /*5060*/  @!P1 SEL R3, R44, R0, !P2 ;  /* 0x000000002c039207 */ /* 0x000fe40005000000 */
[----:B------:R-:W-:Y:S02]  /*5070*/  @!P1 SEL R2, R43, R2, !P0 ;  /* 0x000000022b029207 */ /* 0x000fe40004000000 */
[----:B------:R-:W-:Y:S01]  /*5080*/  @P4 SHF.R.U32.HI R95, RZ, 0x10, R17 ;  /* 0x00000010ff5f4819 */ /* 0x000fe20000011611 */
[----:B------:R-:W-:Y:S02]  /*5090*/  USHF.L.U32 UR42, UR42, 0x7, URZ ;  /* 0x000000072a2a7899 */ /* 0x000fe400080006ff */
[----:B------:R-:W-:Y:S02]  /*50a0*/  @!P1 IMAD.IADD R0, R2, 0x1, -R3 ;  /* 0x0000000102009824 */ /* 0x000fe400078e0a03 */
[----:B------:R-:W-:Y:S01]  /*50b0*/  @!P1 IMAD.IADD R2, R3, 0x1, -R2 ;  /* 0x0000000103029824 */ /* 0x000fe200078e0a02 */
[----:B------:R-:W-:Y:S01]  /*50c0*/  USHF.L.U32 UR41, UR41, 0x6, URZ ;  /* 0x0000000629297899 */ /* 0x000fe200080006ff */
[----:B------:R-:W-:Y:S02]  /*50d0*/  @!P1 IMAD R44, R0, R7, R44 ;  /* 0x00000007002c9224 */ /* 0x000fe400078e022c */
[----:B------:R-:W-:Y:S01]  /*50e0*/  @!P1 IMAD R43, R2, R8, R43 ;  /* 0x00000008022b9224 */ /* 0x000fe200078e022b */
[----:B------:R-:W-:Y:S08]  /*50f0*/  BRA.U !UP0, `(.L_x_83) ;  /* 0x00000001087c7547 */ /* 0x000ff0000b800000 */
[----:B------:R-:W1:Y:S01]  /*5100*/  LDCU.64 UR8, c[0x4][0x80] ;  /* 0x01001000ff0877ac */ /* 0x000e620008000a00 */
[----:B------:R-:W-:Y:S01]  /*5110*/  MOV R2, 0x0 ;  /* 0x0000000000027802 */ /* 0x000fe20000000f00 */
[----:B------:R-:W-:Y:S02]  /*5120*/  HFMA2 R12, -RZ, RZ, 0, 5.9604644775390625e-08 ;  /* 0x00000001ff0c7431 */ /* 0x000fe400000001ff */
[----:B------:R-:W-:Y:S01]  /*5130*/  IMAD.MOV.U32 R8, RZ, RZ, 0x70 ;  /* 0x00000070ff087424 */ /* 0x000fe200078e00ff */
[----:B------:R2:W3:Y:S01]  /*5140*/  LDC.64 R14, c[0x4][R2] ;  /* 0x01000000020e7b82 */ /* 0x0004e20000000a00 */
[----:B------:R-:W4:Y:S01]  /*5150*/  LDCU.64 UR6, c[0x4][0x88] ;  /* 0x01001100ff0677ac */ /* 0x000f220008000a00 */
[----:B------:R-:W-:Y:S01]  /*5160*/  IMAD.MOV.U32 R13, RZ, RZ, RZ ;  /* 0x000000ffff0d7224 */ /* 0x000fe200078e00ff */
[----:B------:R-:W2:Y:S01]  /*5170*/  LDCU.64 UR4, c[0x4][0x8] ;  /* 0x01000100ff0477ac */ /* 0x000ea20008000a00 */
[----:B-1----:R-:W-:Y:S01]  /*5180*/  MOV R5, UR9 ;  /* 0x0000000900057c02 */ /* 0x002fe20008000f00 */
[----:B------:R-:W-:Y:S01]  /*5190*/  IMAD.U32 R4, RZ, RZ, UR8 ;  /* 0x00000008ff047e24 */ /* 0x000fe2000f8e00ff */
[----:B----4-:R-:W-:Y:S01]  /*51a0*/  MOV R7, UR7 ;  /* 0x0000000700077c02 */ /* 0x010fe20008000f00 */
[----:B------:R-:W-:Y:S01]  /*51b0*/  IMAD.U32 R6, RZ, RZ, UR6 ;  /* 0x00000006ff067e24 */ /* 0x000fe2000f8e00ff */
[----:B--2---:R-:W-:Y:S01]  /*51c0*/  MOV R11, UR5 ;  /* 0x00000005000b7c02 */ /* 0x004fe20008000f00 */
[----:B------:R-:W-:Y:S02]  /*51d0*/  IMAD.U32 R10, RZ, RZ, UR4 ;  /* 0x00000004ff0a7e24 */ /* 0x000fe4000f8e00ff */
[----:B------:R-:W-:Y:S07]  /*51e0*/  LEPC R20, `(.L_x_84) ;  /* 0x000000001014794e */ /* 0x000fee0000000000 */
[----:B---3-5:R-:W-:Y:S05]  /*51f0*/  CALL.ABS.NOINC R14 ;  /* 0x000000000e007343 */ /* 0x028fea0003c00000 */
.L_x_84:
[----:B------:R-:W1:Y:S01]  /*5200*/  LDCU.64 UR8, c[0x4][0x80] ;  /* 0x01001000ff0877ac */ /* 0x000e620008000a00 */
[----:B------:R-:W2:Y:S01]  /*5210*/  LDC.64 R2, c[0x4][R2] ;  /* 0x0100000002027b82 */ /* 0x000ea20000000a00 */
[----:B------:R-:W-:Y:S02]  /*5220*/  HFMA2 R12, -RZ, RZ, 0, 5.9604644775390625e-08 ;  /* 0x00000001ff0c7431 */ /* 0x000fe400000001ff */
[----:B------:R-:W-:Y:S02]  /*5230*/  IMAD.MOV.U32 R8, RZ, RZ, 0x70 ;  /* 0x00000070ff087424 */ /* 0x000fe400078e00ff */
[----:B------:R-:W-:Y:S01]  /*5240*/  IMAD.MOV.U32 R13, RZ, RZ, RZ ;  /* 0x000000ffff0d7224 */ /* 0x000fe200078e00ff */
[----:B------:R-:W3:Y:S01]  /*5250*/  LDCU.64 UR6, c[0x4][0x88] ;  /* 0x01001100ff0677ac */ /* 0x000ee20008000a00 */
[----:B------:R-:W4:Y:S01]  /*5260*/  LDCU.64 UR4, c[0x4][0x8] ;  /* 0x01000100ff0477ac */ /* 0x000f220008000a00 */
[----:B-1----:R-:W-:Y:S02]  /*5270*/  MOV R4, UR8 ;  /* 0x0000000800047c02 */ /* 0x002fe40008000f00 */
[----:B------:R-:W-:Y:S02]  /*5280*/  MOV R5, UR9 ;  /* 0x0000000900057c02 */ /* 0x000fe40008000f00 */
[----:B---3--:R-:W-:Y:S01]  /*5290*/  MOV R7, UR7 ;  /* 0x0000000700077c02 */ /* 0x008fe20008000f00 */
[----:B------:R-:W-:Y:S01]  /*52a0*/  IMAD.U32 R6, RZ, RZ, UR6 ;  /* 0x00000006ff067e24 */ /* 0x000fe2000f8e00ff */
[----:B----4-:R-:W-:Y:S01]  /*52b0*/  MOV R11, UR5 ;  /* 0x00000005000b7c02 */ /* 0x010fe20008000f00 */
[----:B------:R-:W-:Y:S02]  /*52c0*/  IMAD.U32 R10, RZ, RZ, UR4 ;  /* 0x00000004ff0a7e24 */ /* 0x000fe4000f8e00ff */
[----:B------:R-:W-:Y:S07]  /*52d0*/  LEPC R20, `(.L_x_83) ;  /* 0x000000001014794e */ /* 0x000fee0000000000 */
[----:B--2---:R-:W-:Y:S05]  /*52e0*/  CALL.ABS.NOINC R2 ;  /* 0x0000000002007343 */ /* 0x004fea0003c00000 */
.L_x_83:
[----:B------:R-:W-:Y:S01]  /*52f0*/  ISETP.NE.U32.AND P4, PT, R82, RZ, PT ;  /* 0x000000ff5200720c */ /* 0x000fe20003f85070 */
[----:B------:R-:W-:Y:S01]  /*5300*/  UISETP.NE.AND UP2, UPT, UR53, URZ, UPT ;  /* 0x000000ff3500728c */ /* 0x000fe2000bf45270 */
[----:B------:R-:W-:Y:S01]  /*5310*/  ISETP.NE.U32.AND P2, PT, RZ, UR38, PT ;  /* 0x00000026ff007c0c */ /* 0x000fe2000bf45070 */
[----:B------:R-:W-:Y:S01]  /*5320*/  UISETP.NE.U32.AND UP1, UPT, UR44, URZ, UPT ;  /* 0x000000ff2c00728c */ /* 0x000fe2000bf25070 */
[----:B------:R-:W-:Y:S01]  /*5330*/  ISETP.NE.AND.EX P4, PT, R83, RZ, PT, P4 ;  /* 0x000000ff5300720c */ /* 0x000fe20003f85340 */
[----:B------:R-:W-:Y:S01]  /*5340*/  UPLOP3.LUT UP0, UPT, UPT, UPT, UPT, 0x40, 0x4 ;  /* 0x000000000004789c */ /* 0x000fe20003f0e870 */
[----:B------:R-:W-:Y:S01]  /*5350*/  ISETP.NE.AND.EX P2, PT, RZ, UR39, PT, P2 ;  /* 0x00000027ff007c0c */ /* 0x000fe2000bf45320 */
[----:B------:R-:W-:Y:S01]  /*5360*/  UISETP.NE.AND.EX UP1, UPT, UR45, URZ, UPT, UP1 ;  /* 0x000000ff2d00728c */ /* 0x000fe2000bf25310 */
[----:B------:R-:W-:Y:S04]  /*5370*/  PLOP3.LUT P1, PT, PT, PT, UP2, 0x80, 0x8 ;  /* 0x000000000008781c */ /* 0x000fe80003f2f028 */
[----:B------:R-:W-:Y:S06]  /*5380*/  @UP2 UPLOP3.LUT UP0, UPT, UPT, UPT, UP1, 0x80, 0x8 ;  /* 0x000000000008289c */ /* 0x000fec0003f0f010 */
[----:B------:R-:W-:Y:S01]  /*5390*/  PLOP3.LUT P0, PT, PT, PT, UP0, 0x80, 0x8 ;  /* 0x000000000008781c */ /* 0x000fe20003f0f008 */
[----:B------:R-:W-:Y:S01]  /*53a0*/  @!UPT UIADD3 URZ, UPT, UPT, URZ, URZ, URZ ;  /* 0x000000fffffff290 */ /* 0x000fe2000fffe0ff */
[----:B------:R-:W-:Y:S11]  /*53b0*/  BRA.U !UP1, `(.L_x_85) ;  /* 0x0000000109387547 */ /* 0x000ff6000b800000 */
[----:B------:R-:W-:Y:S01]  /*53c0*/  UISETP.NE.U32.AND UP0, UPT, UR38, URZ, UPT ;  /* 0x000000ff2600728c */ /* 0x000fe2000bf05070 */
[----:B------:R-:W-:Y:S02]  /*53d0*/  HFMA2 R0, -RZ, RZ, 0, 5.9604644775390625e-08 ;  /* 0x00000001ff007431 */ /* 0x000fe400000001ff */
[----:B------:R-:W-:Y:S01]  /*53e0*/  IMAD.MOV.U32 R88, RZ, RZ, 0x1 ;  /* 0x00000001ff587424 */ /* 0x000fe200078e00ff */
[----:B------:R-:W-:Y:S06]  /*53f0*/  UISETP.NE.AND.EX UP0, UPT, UR39, URZ, UPT, UP0 ;  /* 0x000000ff2700728c */ /* 0x000fec000bf05300 */
[----:B------:R-:W-:Y:S05]  /*5400*/  PLOP3.LUT P3, PT, PT, PT, UP0, 0x80, 0x8 ;  /* 0x000000000008781c */ /* 0x000fea0003f6f008 */
[----:B------:R-:W1:Y:S01]  /*5410*/  @UP0 LDCU.64 UR6, c[0x0][0x888] ;  /* 0x00011100ff0607ac */ /* 0x000e620008000a00 */
[----:B------:R-:W-:Y:S07]  /*5420*/  @UP0 UIMAD UR4, UR36, UR44, URZ ;  /* 0x0000002c240402a4 */ /* 0x000fee000f8e02ff */
[----:B------:R-:W-:Y:S01]  /*5430*/  @!P3 PRMT R88, R0, 0x7610, R88 ;  /* 0x000076100058b816 */ /* 0x000fe20000000058 */
[----:B-1----:R-:W-:Y:S03]  /*5440*/  @UP0 UIMAD.WIDE UR6, UR4, 0x4, UR6 ;  /* 0x00000004040608a5 */ /* 0x002fe6000f8e0206 */
[----:B------:R-:W1:Y:S03]  /*5450*/  @!UP0 LDCU UR4, c[0x0][0x880] ;  /* 0x00011000ff0487ac */ /* 0x000e660008000800 */
[----:B------:R-:W-:Y:S01]  /*5460*/  IMAD.U32 R2, RZ, RZ, UR6 ;  /* 0x00000006ff027e24 */ /* 0x000fe2000f8e00ff */
[----:B------:R-:W-:Y:S05]  /*5470*/  MOV R3, UR7 ;  /* 0x0000000700037c02 */ /* 0x000fea0008000f00 */
[----:B-----5:R2:W5:Y:S02]  /*5480*/  @P3 LDG.E R49, desc[UR46][R2.64] ;  /* 0x0000002e02313981 */ /* 0x020564000c1e1900 */
[----:B-12---:R-:W-:Y:S02]  /*5490*/  @!P3 IMAD.U32 R49, RZ, RZ, UR4 ;  /* 0x00000004ff31be24 */ /* 0x006fe4000f8e00ff */
.L_x_85:
[----:B------:R-:W-:Y:S05]  /*54a0*/  @!P4 BRA `(.L_x_86) ;  /* 0x000000000020c947 */ /* 0x000fea0003800000 */
[----:B------:R-:W-:Y:S04]  /*54b0*/  ISETP.NE.U32.AND P3, PT, R80, RZ, PT ;  /* 0x000000ff5000720c */ /* 0x000fe80003f65070 */
[----:B------:R-:W-:Y:S11]  /*54c0*/  ISETP.NE.AND.EX P3, PT, R81, RZ, PT, P3 ;  /* 0x000000ff5100720c */ /* 0x000ff60003f65330 */
[----:B------:R-:W-:Y:S02]  /*54d0*/  @!UPT UIADD3 URZ, UPT, UPT, URZ, URZ, URZ ;  /* 0x000000fffffff290 */ /* 0x000fe4000fffe0ff */
[----:B------:R-:W1:Y:S01]  /*54e0*/  @P3 LDC.64 R2, c[0x0][0x8a8] ;  /* 0x00022a00ff023b82 */ /* 0x000e620000000a00 */
[----:B------:R-:W-:Y:S04]  /*54f0*/  @P3 IMAD R0, R82, UR36, RZ ;  /* 0x0000002452003c24 */ /* 0x000fe8000f8e02ff */
[----:B-1----:R-:W-:Y:S05]  /*5500*/  @P3 IMAD.WIDE R2, R0, 0x4, R2 ;  /* 0x0000000400023825 */ /* 0x002fea00078e0202 */
[----:B-----5:R1:W5:Y:S02]  /*5510*/  @P3 LDG.E R47, desc[UR46][R2.64] ;  /* 0x0000002e022f3981 */ /* 0x020364000c1e1900 */
[----:B-1----:R-:W2:Y:S02]  /*5520*/  @!P3 LDC R47, c[0x0][0x8a0] ;  /* 0x00022800ff2fbb82 */ /* 0x002ea40000000800 */
.L_x_86:
[----:B-----5:R-:W-:Y:S01]  /*5530*/  FSETP.NEU.AND P3, PT, R49, RZ, PT ;  /* 0x000000ff3100720b */ /* 0x020fe20003f6d000 */
[----:B------:R-:W-:Y:S01]  /*5540*/  ULOP3.LUT UR4, UR51, 0x1, URZ, 0x3c, !UPT ;  /* 0x0000000133047892 */ /* 0x000fe2000f8e3cff */
[----:B------:R-:W-:Y:S01]  /*5550*/  SEL R4, RZ, 0xffffffff, P2 ;  /* 0xffffffffff047807 */ /* 0x000fe20001000000 */
[----:B------:R-:W-:Y:S01]  /*5560*/  IMAD.U32 R72, RZ, RZ, UR56 ;  /* 0x00000038ff487e24 */ /* 0x000fe2000f8e00ff */
[----:B------:R-:W-:Y:S01]  /*5570*/  @P1 LOP3.LUT P2, RZ, R88, 0xff, RZ, 0xc0, !PT ;  /* 0x000000ff58ff1812 */ /* 0x000fe2000784c0ff */
[----:B------:R-:W-:Y:S01]  /*5580*/  IMAD.SHL.U32 R106, R94, 0x10, RZ ;  /* 0x000000105e6a7824 */ /* 0x000fe200078e00ff */
[----:B------:R-:W-:Y:S01]  /*5590*/  @P1 SEL R0, RZ, 0xffffffff, P3 ;  /* 0xffffffffff001807 */ /* 0x000fe20001800000 */
[----:B------:R-:W-:Y:S01]  /*55a0*/  IMAD.U32 R107, RZ, RZ, UR4 ;  /* 0x00000004ff6b7e24 */ /* 0x000fe2000f8e00ff */
[----:B------:R-:W-:Y:S01]  /*55b0*/  LEA R73, R45, UR48, 0x3 ;  /* 0x000000302d497c11 */ /* 0x000fe2000f8e18ff */
[----:B------:R-:W-:Y:S01]  /*55c0*/  IMAD.SHL.U32 R72, R72, 0x2000, RZ ;  /* 0x0000200048487824 */ /* 0x000fe200078e00ff */
[----:B------:R-:W-:Y:S01]  /*55d0*/  @P0 SEL R0, R4, R0, !P2 ;  /* 0x0000000004000207 */ /* 0x000fe20005000000 */
[----:B------:R-:W-:Y:S01]  /*55e0*/  IMAD.SHL.U32 R105, R93, 0x10, RZ ;  /* 0x000000105d697824 */ /* 0x000fe200078e00ff */
[----:B------:R-:W-:Y:S01]  /*55f0*/  PLOP3.LUT P2, PT, PT, PT, UP1, 0x80, 0x8 ;  /* 0x000000000008781c */ /* 0x000fe20003f4f018 */
[----:B------:R-:W-:Y:S01]  /*5600*/  IMAD.IADD R67, R99, 0x1, R72 ;  /* 0x0000000163437824 */ /* 0x000fe200078e0248 */
[----:B------:R-:W-:Y:S01]  /*5610*/  @P1 LOP3.LUT R0, R0, 0x1, RZ, 0xc0, !PT ;  /* 0x0000000100001812 */ /* 0x000fe200078ec0ff */
[----:B------:R-:W-:Y:S01]  /*5620*/  BSSY B1, `(.L_x_87) ;  /* 0x0000039000017945 */ /* 0x000fe20003800000 */
[----:B------:R-:W-:Y:S01]  /*5630*/  LOP3.LUT P4, R102, R88, 0xff, RZ, 0xc0, !PT ;  /* 0x000000ff58667812 */ /* 0x000fe2000788c0ff */
[----:B------:R-:W-:Y:S01]  /*5640*/  IMAD.IADD R66, R67, 0x1, R106 ;  /* 0x0000000143427824 */ /* 0x000fe200078e026a */
[----:B------:R-:W-:Y:S01]  /*5650*/  ISETP.NE.U32.OR P5, PT, R0, 0x1, !P1 ;  /* 0x000000010000780c */ /* 0x000fe20004fa5470 */
[----:B------:R-:W-:Y:S01]  /*5660*/  IMAD.U32 R0, RZ, RZ, UR56 ;  /* 0x00000038ff007e24 */ /* 0x000fe2000f8e00ff */
[----:B------:R-:W-:Y:S01]  /*5670*/  SEL R3, RZ, 0xffffffff, P3 ;  /* 0xffffffffff037807 */ /* 0x000fe20001800000 */
[----:B------:R-:W-:Y:S01]  /*5680*/  IMAD.MOV.U32 R75, RZ, RZ, 0x1 ;  /* 0x00000001ff4b7424 */ /* 0x000fe200078e00ff */
[----:B------:R-:W-:Y:S01]  /*5690*/  P2R R104, PR, RZ, 0x20 ;  /* 0x00000020ff687803 */ /* 0x000fe20000000000 */
[----:B------:R-:W-:Y:S01]  /*56a0*/  IMAD R48, R45, 0x40, R46 ;  /* 0x000000402d307824 */ /* 0x000fe200078e022e */
[----:B------:R-:W-:Y:S01]  /*56b0*/  LEA R0, R0, UR48, 0x3 ;  /* 0x0000003000007c11 */ /* 0x000fe2000f8e18ff */
[----:B------:R-:W-:Y:S01]  /*56c0*/  IMAD.U32 R74, RZ, RZ, UR56 ;  /* 0x00000038ff4a7e24 */ /* 0x000fe2000f8e00ff */
[----:B------:R-:W-:Y:S02]  /*56d0*/  @P2 SEL R3, R4, R3, !P4 ;  /* 0x0000000304032207 */ /* 0x000fe40006000000 */
[----:B------:R-:W-:Y:S02]  /*56e0*/  CS2R R78, SRZ ;  /* 0x00000000004e7805 */ /* 0x000fe4000001ff00 */
[----:B------:R-:W-:Y:S02]  /*56f0*/  CS2R R76, SRZ ;  /* 0x00000000004c7805 */ /* 0x000fe4000001ff00 */
[----:B------:R-:W-:Y:S02]  /*5700*/  CS2R R70, SRZ ;  /* 0x0000000000467805 */ /* 0x000fe4000001ff00 */
[----:B------:R-:W-:Y:S02]  /*5710*/  LOP3.LUT R3, R3, 0x1, RZ, 0xc0, !PT ;  /* 0x0000000103037812 */ /* 0x000fe400078ec0ff */
[----:B------:R-:W-:Y:S02]  /*5720*/  CS2R R68, SRZ ;  /* 0x0000000000447805 */ /* 0x000fe4000001ff00 */
[----:B------:R-:W-:Y:S02]  /*5730*/  @P5 SHF.L.U32 R2, R107, 0x1f, RZ ;  /* 0x0000001f6b025819 */ /* 0x000fe400000006ff */
[----:B------:R-:W-:Y:S02]  /*5740*/  CS2R R62, SRZ ;  /* 0x00000000003e7805 */ /* 0x000fe4000001ff00 */
[----:B------:R-:W-:Y:S02]  /*5750*/  ISETP.NE.U32.AND P2, PT, R3, 0x1, PT ;  /* 0x000000010300780c */ /* 0x000fe40003f45070 */
[----:B------:R-:W-:Y:S01]  /*5760*/  CS2R R60, SRZ ;  /* 0x00000000003c7805 */ /* 0x000fe2000001ff00 */
[----:B------:R1:W3:Y:S01]  /*5770*/  @P5 SYNCS.PHASECHK.TRANS64.TRYWAIT P1, [R0+URZ+0x50], R2 ;  /* 0x00005002000055a7 */ /* 0x0002e200080211ff */
[----:B------:R-:W-:Y:S02]  /*5780*/  CS2R R58, SRZ ;  /* 0x00000000003a7805 */ /* 0x000fe4000001ff00 */
[----:B------:R-:W-:Y:S02]  /*5790*/  P2R R108, PR, RZ, 0x4 ;  /* 0x00000004ff6c7803 */ /* 0x000fe40000000000 */
[----:B------:R-:W-:Y:S01]  /*57a0*/  CS2R R56, SRZ ;  /* 0x0000000000387805 */ /* 0x000fe2000001ff00 */
[----:B------:R-:W-:Y:S02]  /*57b0*/  IMAD.IADD R65, R67, 0x1, R105 ;  /* 0x0000000143417824 */ /* 0x000fe400078e0269 */
[----:B------:R-:W-:Y:S01]  /*57c0*/  IMAD.IADD R64, R98, 0x1, R66 ;  /* 0x0000000162407824 */ /* 0x000fe200078e0242 */
[----:B-1----:R-:W-:Y:S04]  /*57d0*/  SHF.L.U32 R2, R97, 0x1f, RZ ;  /* 0x0000001f61027819 */ /* 0x002fe800000006ff */
[----:B------:R1:W4:Y:S01]  /*57e0*/  SYNCS.PHASECHK.TRANS64.TRYWAIT P0, [R73+URZ+0xb0], R2 ;  /* 0x0000b002490075a7 */ /* 0x00032200080011ff */
[----:B---3--:R-:W-:Y:S01]  /*57f0*/  @P5 SEL R75, RZ, 0x1, !P1 ;  /* 0x00000001ff4b5807 */ /* 0x008fe20004800000 */
[----:B-1----:R-:W-:Y:S06]  /*5800*/  @!P5 BRA `(.L_x_88) ;  /* 0x000000000068d947 */ /* 0x002fec0003800000 */
[----:B------:R-:W-:Y:S01]  /*5810*/  ISETP.NE.AND P1, PT, R75, RZ, PT ;  /* 0x000000ff4b00720c */ /* 0x000fe20003f25270 */
[----:B------:R-:W-:Y:S01]  /*5820*/  BSSY B0, `(.L_x_89) ;  /* 0x000000d000007945 */ /* 0x000fe20003800000 */
[----:B------:R-:W-:Y:S02]  /*5830*/  CS2R R58, SRZ ;  /* 0x00000000003a7805 */ /* 0x000fe4000001ff00 */
[----:B------:R-:W-:Y:S02]  /*5840*/  CS2R R56, SRZ ;  /* 0x0000000000387805 */ /* 0x000fe4000001ff00 */
[----:B------:R-:W-:Y:S02]  /*5850*/  CS2R R62, SRZ ;  /* 0x00000000003e7805 */ /* 0x000fe4000001ff00 */
[----:B------:R-:W-:Y:S02]  /*5860*/  CS2R R60, SRZ ;  /* 0x00000000003c7805 */ /* 0x000fe4000001ff00 */
[----:B------:R-:W-:Y:S02]  /*5870*/  CS2R R70, SRZ ;  /* 0x0000000000467805 */ /* 0x000fe4000001ff00 */
[----:B------:R-:W-:Y:S02]  /*5880*/  CS2R R68, SRZ ;  /* 0x0000000000447805 */ /* 0x000fe4000001ff00 */
[----:B------:R-:W-:Y:S02]  /*5890*/  CS2R R78, SRZ ;  /* 0x00000000004e7805 */ /* 0x000fe4000001ff00 */
[----:B------:R-:W-:Y:S01]  /*58a0*/  CS2R R76, SRZ ;  /* 0x00000000004c7805 */ /* 0x000fe2000001ff00 */
[----:B------:R-:W-:Y:S06]  /*58b0*/  @P1 BRA `(.L_x_90) ;  /* 0x00000000000c1947 */ /* 0x000fec0003800000 */
[----:B------:R-:W-:Y:S04]  /*58c0*/  SHF.L.U32 R3, R107, 0x1f, RZ ;  /* 0x0000001f6b037819 */ /* 0x000fe800000006ff */
[----:B------:R-:W1:Y:S02]  /*58d0*/  SYNCS.PHASECHK.TRANS64.TRYWAIT P1, [R0+URZ+0x50], R3 ;  /* 0x00005003000075a7 */ /* 0x000e6400080211ff */
[----:B-1----:R-:W-:Y:S05]  /*58e0*/  @!P1 BRA `(.L_x_91) ;  /* 0x0000002400609947 */ /* 0x002fea0003800000 */
.L_x_90:
[----:B------:R-:W-:Y:S05]  /*58f0*/  BSYNC B0 ;  /* 0x0000000000007941 */ /* 0x000fea0003800000 */
.L_x_89:
[----:B------:R-:W-:Y:S01]  /*5900*/  ISETP.NE.AND P1, PT, R108, RZ, PT ;  /* 0x000000ff6c00720c */ /* 0x000fe20003f25270 */
[----:B------:R-:W-:Y:S04]  /*5910*/  UIADD3 UR5, UPT, UPT, UR56, 0x1, URZ ;  /* 0x0000000138057890 */ /* 0x000fe8000fffe0ff */
[----:B------:R-:W-:Y:S04]  /*5920*/  UISETP.NE.AND UP0, UPT, UR5, 0x3, UPT ;  /* 0x000000030500788c */ /* 0x000fe8000bf05270 */
[----:B------:R-:W-:Y:S02]  /*5930*/  USEL UR4, URZ, 0x1, UP0 ;  /* 0x00000001ff047887 */ /* 0x000fe40008000000 */
[----:B------:R-:W-:Y:S02]  /*5940*/  USEL UR5, UR5, URZ, UP0 ;  /* 0x000000ff05057287 */ /* 0x000fe40008000000 */
[----:B------:R3:W1:Y:S02]  /*5950*/  @P1 LDS.128 R56, [R67] ;  /* 0x0000000043381984 */ /* 0x0006640000000c00 */
[----:B------:R-:W-:Y:S02]  /*5960*/  LOP3.LUT R107, R107, UR4, RZ, 0x3c, !PT ;  /* 0x000000046b6b7c12 */ /* 0x000fe4000f8e3cff */
[----:B------:R3:W1:Y:S01]  /*5970*/  @P1 LDS.128 R60, [R66+0x10] ;  /* 0x00001000423c1984 */ /* 0x0006620000000c00 */
[----:B------:R-:W-:Y:S03]  /*5980*/  IMAD.U32 R74, RZ, RZ, UR5 ;  /* 0x00000005ff4a7e24 */ /* 0x000fe6000f8e00ff */
[----:B------:R3:W1:Y:S04]  /*5990*/  @P1 LDS.128 R68, [R65+0x20] ;  /* 0x0000200041441984 */ /* 0x0006680000000c00 */
[----:B------:R3:W1:Y:S02]  /*59a0*/  @P1 LDS.128 R76, [R64+0x10] ;  /* 0x00001000404c1984 */ /* 0x0006640000000c00 */
.L_x_88:
[----:B------:R-:W-:Y:S05]  /*59b0*/  BSYNC B1 ;  /* 0x0000000000017941 */ /* 0x000fea0003800000 */
.L_x_87:
[----:B-1----:R-:W-:Y:S04]  /*59c0*/  SHF.R.U32.HI R0, RZ, 0x15, R48 ;  /* 0x00000015ff007819 */ /* 0x002fe80000011630 */
[----:B------:R-:W-:Y:S01]  /*59d0*/  LOP3.LUT P1, RZ, R0, 0x3, R92, 0x48, !PT ;  /* 0x0000000300ff7812 */ /* 0x000fe2000782485c */
[----:B------:R-:W-:Y:S01]  /*59e0*/  @!UPT UIADD3 URZ, UPT, UPT, URZ, URZ, URZ ;  /* 0x000000fffffff290 */ /* 0x000fe2000fffe0ff */
[----:B----4-:R-:W-:Y:S11]  /*59f0*/  @P0 BRA `(.L_x_92) ;  /* 0x0000000000080947 */ /* 0x010ff60003800000 */
[----:B------:R-:W1:Y:S02]  /*5a00*/  SYNCS.PHASECHK.TRANS64.TRYWAIT P0, [R73+URZ+0xb0], R2 ;  /* 0x0000b002490075a7 */ /* 0x000e6400080011ff */
[----:B-1----:R-:W-:Y:S05]  /*5a10*/  @!P0 BRA `(.L_x_93) ;  /* 0x0000002400288947 */ /* 0x002fea0003800000 */
.L_x_92:
[----:B------:R-:W-:Y:S05]  /*5a20*/  @!P1 BRA `(.L_x_94) ;  /* 0x0000000000409947 */ /* 0x000fea0003800000 */
[----:B------:R-:W4:Y:S01]  /*5a30*/  LDCU.64 UR8, c[0x4][0x70] ;  /* 0x01000e00ff0877ac */ /* 0x000f220008000a00 */
[----:B------:R-:W-:Y:S01]  /*5a40*/  MOV R3, 0x0 ;  /* 0x0000000000037802 */ /* 0x000fe20000000f00 */
[----:B------:R-:W-:Y:S02]  /*5a50*/  HFMA2 R12, -RZ, RZ, 0, 5.9604644775390625e-08 ;  /* 0x00000001ff0c7431 */ /* 0x000fe400000001ff */
[----:B------:R-:W-:Y:S02]  /*5a60*/  IMAD.MOV.U32 R8, RZ, RZ, 0x192 ;  /* 0x00000192ff087424 */ /* 0x000fe400078e00ff */
[----:B------:R-:W-:Y:S01]  /*5a70*/  IMAD.MOV.U32 R13, RZ, RZ, RZ ;  /* 0x000000ffff0d7224 */ /* 0x000fe200078e00ff */
[----:B------:R-:W5:Y:S01]  /*5a80*/  LDCU.64 UR6, c[0x4][0x78] ;  /* 0x01000f00ff0677ac */ /* 0x000f620008000a00 */
[----:B-1----:R-:W1:Y:S01]  /*5a90*/  LDC.64 R2, c[0x4][R3] ;  /* 0x0100000003027b82 */ /* 0x002e620000000a00 */
[----:B------:R-:W2:Y:S01]  /*5aa0*/  LDCU.64 UR4, c[0x4][0x10] ;  /* 0x01000200ff0477ac */ /* 0x000ea20008000a00 */
[----:B----4-:R-:W-:Y:S01]  /*5ab0*/  MOV R5, UR9 ;  /* 0x0000000900057c02 */ /* 0x010fe20008000f00 */
[----:B------:R-:W-:Y:S01]  /*5ac0*/  IMAD.U32 R4, RZ, RZ, UR8 ;  /* 0x00000008ff047e24 */ /* 0x000fe2000f8e00ff */
[----:B-----5:R-:W-:Y:S01]  /*5ad0*/  MOV R7, UR7 ;  /* 0x0000000700077c02 */ /* 0x020fe20008000f00 */
[----:B------:R-:W-:Y:S01]  /*5ae0*/  IMAD.U32 R6, RZ, RZ, UR6 ;  /* 0x00000006ff067e24 */ /* 0x000fe2000f8e00ff */
[----:B--2---:R-:W-:Y:S01]  /*5af0*/  MOV R11, UR5 ;  /* 0x00000005000b7c02 */ /* 0x004fe20008000f00 */
[----:B------:R-:W-:Y:S02]  /*5b00*/  IMAD.U32 R10, RZ, RZ, UR4 ;  /* 0x00000004ff0a7e24 */ /* 0x000fe4000f8e00ff */
[----:B------:R-:W-:Y:S07]  /*5b10*/  LEPC R20, `(.L_x_94) ;  /* 0x000000001014794e */ /* 0x000fee0000000000 */
[----:B-1-3--:R-:W-:Y:S05]  /*5b20*/  CALL.ABS.NOINC R2 ;  /* 0x0000000002007343 */ /* 0x00afea0003c00000 */
.L_x_94:
[----:B------:R-:W-:Y:S01]  /*5b30*/  SHF.L.U32 R50, R56, 0x10, RZ ;  /* 0x0000001038327819 */ /* 0x000fe200000006ff */
[----:B------:R-:W-:Y:S05]  /*5b40*/  WARPSYNC.ALL ;  /* 0x0000000000007948 */ /* 0x000fea0003800000 */
[----:B------:R-:W-:Y:S01]  /*5b50*/  R2UR UR4, R48 ;  /* 0x00000000300472ca */ /* 0x000fe200000e0000 */
[----:B------:R-:W-:Y:S01]  /*5b60*/  BSSY.RECONVERGENT B0, `(.L_x_95) ;  /* 0x0000085000007945 */ /* 0x000fe20003800200 */
[----:B------:R-:W-:Y:S02]  /*5b70*/  LOP3.LUT R51, R56, 0xffff0000, RZ, 0xc0, !PT ;  /* 0xffff000038337812 */ /* 0x000fe400078ec0ff */
[----:B------:R-:W-:Y:S02]  /*5b80*/  SHF.L.U32 R52, R57, 0x10, RZ ;  /* 0x0000001039347819 */ /* 0x000fe400000006ff */
[----:B------:R-:W-:Y:S07]  /*5b90*/  ISETP.NE.AND P0, PT, R100, RZ, PT ;  /* 0x000000ff6400720c */ /* 0x000fee0003f05270 */
[----:B------:R-:W2:Y:S02]  /*5ba0*/  LDTM.x32 R4, tmem[UR4] ;  /* 0x00000004000479ee */ /* 0x000ea400082c0000 */
[C---:B--2---:R-:W-:Y:S01]  /*5bb0*/  FMUL R0, R47.reuse, R4 ;  /* 0x000000042f007220 */ /* 0x044fe20000400000 */
[C---:B-1----:R-:W-:Y:S01]  /*5bc0*/  FMUL R2, R47.reuse, R5 ;  /* 0x000000052f027220 */ /* 0x042fe20000400000 */
[C---:B------:R-:W-:Y:S01]  /*5bd0*/  FMUL R4, R47.reuse, R8 ;  /* 0x000000082f047220 */ /* 0x040fe20000400000 */
[C---:B------:R-:W-:Y:S01]  /*5be0*/  FMUL R3, R47.reuse, R6 ;  /* 0x000000062f037220 */ /* 0x040fe20000400000 */
[C---:B------:R-:W-:Y:S01]  /*5bf0*/  FMUL R5, R47.reuse, R9 ;  /* 0x000000092f057220 */ /* 0x040fe20000400000 */
[C---:B------:R-:W-:Y:S01]  /*5c00*/  FMUL R8, R47.reuse, R12 ;  /* 0x0000000c2f087220 */ /* 0x040fe20000400000 */
[C---:B------:R-:W-:Y:S01]  /*5c10*/  FMUL R6, R47.reuse, R10 ;  /* 0x0000000a2f067220 */ /* 0x040fe20000400000 */
[C---:B------:R-:W-:Y:S01]  /*5c20*/  FMUL R9, R47.reuse, R13 ;  /* 0x0000000d2f097220 */ /* 0x040fe20000400000 */
[----:B------:R-:W-:Y:S01]  /*5c30*/  FMUL R12, R47, R16 ;  /* 0x000000102f0c7220 */ /* 0x000fe20000400000 */
[----:B------:R-:W-:Y:S01]  /*5c40*/  FFMA R0, R49, R50, R0 ;  /* 0x0000003231007223 */ /* 0x000fe20000000000 */
[C---:B------:R-:W-:Y:S01]  /*5c50*/  FMUL R10, R47.reuse, R14 ;  /* 0x0000000e2f0a7220 */ /* 0x040fe20000400000 */
[C---:B------:R-:W-:Y:S01]  /*5c60*/  FMUL R13, R47.reuse, R17 ;  /* 0x000000112f0d7220 */ /* 0x040fe20000400000 */
[----:B------:R-:W-:Y:S01]  /*5c70*/  FMUL R16, R47, R20 ;  /* 0x000000142f107220 */ /* 0x000fe20000400000 */
[----:B------:R-:W-:Y:S01]  /*5c80*/  FFMA R2, R49, R51, R2 ;  /* 0x0000003331027223 */ /* 0x000fe20000000002 */
[C---:B------:R-:W-:Y:S01]  /*5c90*/  FMUL R14, R47.reuse, R18 ;  /* 0x000000122f0e7220 */ /* 0x040fe20000400000 */
[C---:B------:R-:W-:Y:S01]  /*5ca0*/  FMUL R17, R47.reuse, R21 ;  /* 0x000000152f117220 */ /* 0x040fe20000400000 */
[C---:B------:R-:W-:Y:S01]  /*5cb0*/  FMUL R20, R47.reuse, R24 ;  /* 0x000000182f147220 */ /* 0x040fe20000400000 */
[C---:B------:R-:W-:Y:S01]  /*5cc0*/  FMUL R18, R47.reuse, R22 ;  /* 0x000000162f127220 */ /* 0x040fe20000400000 */
[C---:B------:R-:W-:Y:S01]  /*5cd0*/  FMUL R21, R47.reuse, R25 ;  /* 0x000000192f157220 */ /* 0x040fe20000400000 */
[C---:B------:R-:W-:Y:S01]  /*5ce0*/  FMUL R24, R47.reuse, R28 ;  /* 0x0000001c2f187220 */ /* 0x040fe20000400000 */
[C---:B------:R-:W-:Y:S01]  /*5cf0*/  FMUL R22, R47.reuse, R26 ;  /* 0x0000001a2f167220 */ /* 0x040fe20000400000 */
[C---:B------:R-:W-:Y:S01]  /*5d00*/  FMUL R25, R47.reuse, R29 ;  /* 0x0000001d2f197220 */ /* 0x040fe20000400000 */
[----:B------:R-:W-:Y:S01]  /*5d10*/  FMUL R28, R47, R32 ;  /* 0x000000202f1c7220 */ /* 0x000fe20000400000 */
[----:B------:R-:W-:Y:S01]  /*5d20*/  LOP3.LUT R32, R57, 0xffff0000, RZ, 0xc0, !PT ;  /* 0xffff000039207812 */ /* 0x000fe200078ec0ff */
[C---:B------:R-:W-:Y:S01]  /*5d30*/  FMUL R26, R47.reuse, R30 ;  /* 0x0000001e2f1a7220 */ /* 0x040fe20000400000 */
[----:B------:R-:W-:Y:S01]  /*5d40*/  FMUL R29, R47, R33 ;  /* 0x000000212f1d7220 */ /* 0x000fe20000400000 */
[----:B------:R-:W-:Y:S01]  /*5d50*/  SHF.L.U32 R33, R58, 0x10, RZ ;  /* 0x000000103a217819 */ /* 0x000fe200000006ff */
[----:B------:R-:W-:Y:S01]  /*5d60*/  FFMA R3, R49, R52, R3 ;  /* 0x0000003431037223 */ /* 0x000fe20000000003 */
[----:B------:R-:W-:Y:S01]  /*5d70*/  F2FP.BF16.F32.PACK_AB R52, R2, R0 ;  /* 0x000000000234723e */ /* 0x000fe200000010ff */
[----:B------:R-:W-:Y:S01]  /*5d80*/  FMUL R7, R47, R7 ;  /* 0x000000072f077220 */ /* 0x000fe20000400000 */
[----:B------:R-:W-:Y:S01]  /*5d90*/  SHF.L.U32 R0, R59, 0x10, RZ ;  /* 0x000000103b007819 */ /* 0x000fe200000006ff */
[----:B------:R-:W-:Y:S01]  /*5da0*/  FMUL R30, R47, R34 ;  /* 0x000000222f1e7220 */ /* 0x000fe20000400000 */
[----:B------:R-:W-:Y:S01]  /*5db0*/  LOP3.LUT R34, R58, 0xffff0000, RZ, 0xc0, !PT ;  /* 0xffff00003a227812 */ /* 0x000fe200078ec0ff */
[----:B------:R-:W-:Y:S01]  /*5dc0*/  FFMA R7, R49, R32, R7 ;  /* 0x0000002031077223 */ /* 0x000fe20000000007 */
[----:B------:R-:W-:Y:S01]  /*5dd0*/  LOP3.LUT R2, R59, 0xffff0000, RZ, 0xc0, !PT ;  /* 0xffff00003b027812 */ /* 0x000fe200078ec0ff */
[----:B------:R-:W-:Y:S01]  /*5de0*/  FFMA R4, R49, R33, R4 ;  /* 0x0000002131047223 */ /* 0x000fe20000000004 */
[----:B------:R-:W-:Y:S01]  /*5df0*/  FMUL R11, R47, R11 ;  /* 0x0000000b2f0b7220 */ /* 0x000fe20000400000 */
[----:B------:R-:W-:Y:S01]  /*5e00*/  FFMA R5, R49, R34, R5 ;  /* 0x0000002231057223 */ /* 0x000fe20000000005 */
[----:B------:R-:W-:Y:S01]  /*5e10*/  F2FP.BF16.F32.PACK_AB R53, R7, R3 ;  /* 0x000000030735723e */ /* 0x000fe200000010ff */
[C---:B------:R-:W-:Y:S01]  /*5e20*/  FFMA R6, R49.reuse, R0, R6 ;  /* 0x0000000031067223 */ /* 0x040fe20000000006 */
[C---:B------:R-:W-:Y:S01]  /*5e30*/  SHF.L.U32 R0, R60.reuse, 0x10, RZ ;  /* 0x000000103c007819 */ /* 0x040fe200000006ff */
[----:B------:R-:W-:Y:S01]  /*5e40*/  FFMA R11, R49, R2, R11 ;  /* 0x00000002310b7223 */ /* 0x000fe2000000000b */
[----:B------:R-:W-:Y:S01]  /*5e50*/  LOP3.LUT R2, R60, 0xffff0000, RZ, 0xc0, !PT ;  /* 0xffff00003c027812 */ /* 0x000fe200078ec0ff */
[----:B------:R-:W-:Y:S01]  /*5e60*/  FMUL R15, R47, R15 ;  /* 0x0000000f2f0f7220 */ /* 0x000fe20000400000 */
[----:B------:R-:W-:Y:S01]  /*5e70*/  SHF.L.U32 R3, R61, 0x10, RZ ;  /* 0x000000103d037819 */ /* 0x000fe200000006ff */
[----:B------:R-:W-:Y:S01]  /*5e80*/  FFMA R8, R49, R0, R8 ;  /* 0x0000000031087223 */ /* 0x000fe20000000008 */
[----:B------:R-:W-:Y:S01]  /*5e90*/  LOP3.LUT R0, R61, 0xffff0000, RZ, 0xc0, !PT ;  /* 0xffff00003d007812 */ /* 0x000fe200078ec0ff */
[C---:B------:R-:W-:Y:S01]  /*5ea0*/  FFMA R9, R49.reuse, R2, R9 ;  /* 0x0000000231097223 */ /* 0x040fe20000000009 */
[C---:B------:R-:W-:Y:S01]  /*5eb0*/  SHF.L.U32 R2, R62.reuse, 0x10, RZ ;  /* 0x000000103e027819 */ /* 0x040fe200000006ff */
[----:B------:R-:W-:Y:S01]  /*5ec0*/  FFMA R10, R49, R3, R10 ;  /* 0x00000003310a7223 */ /* 0x000fe2000000000a */
[----:B------:R-:W-:Y:S01]  /*5ed0*/  SHF.L.U32 R3, R63, 0x10, RZ ;  /* 0x000000103f037819 */ /* 0x000fe200000006ff */
[C---:B------:R-:W-:Y:S01]  /*5ee0*/  FFMA R15, R49.reuse, R0, R15 ;  /* 0x00000000310f7223 */ /* 0x040fe2000000000f */
[----:B------:R-:W-:Y:S01]  /*5ef0*/  LOP3.LUT R0, R62, 0xffff0000, RZ, 0xc0, !PT ;  /* 0xffff00003e007812 */ /* 0x000fe200078ec0ff */
[----:B------:R-:W-:Y:S01]  /*5f00*/  FFMA R12, R49, R2, R12 ;  /* 0x00000002310c7223 */ /* 0x000fe2000000000c */
[C---:B------:R-:W-:Y:S01]  /*5f10*/  SHF.L.U32 R2, R68.reuse, 0x10, RZ ;  /* 0x0000001044027819 */ /* 0x040fe200000006ff */
[----:B------:R-:W-:Y:S01]  /*5f20*/  FMUL R19, R47, R19 ;  /* 0x000000132f137220 */ /* 0x000fe20000400000 */
[----:B------:R-:W-:Y:S01]  /*5f30*/  F2FP.BF16.F32.PACK_AB R54, R5, R4 ;  /* 0x000000040536723e */ /* 0x000fe200000010ff */
[----:B------:R-:W-:Y:S01]  /*5f40*/  FFMA R13, R49, R0, R13 ;  /* 0x00000000310d7223 */ /* 0x000fe2000000000d */
[----:B------:R-:W-:Y:S01]  /*5f50*/  LOP3.LUT R0, R63, 0xffff0000, RZ, 0xc0, !PT ;  /* 0xffff00003f007812 */ /* 0x000fe200078ec0ff */
[----:B------:R-:W-:Y:S01]  /*5f60*/  FFMA R14, R49, R3, R14 ;  /* 0x00000003310e7223 */ /* 0x000fe2000000000e */
[----:B------:R-:W-:Y:S01]  /*5f70*/  LOP3.LUT R3, R68, 0xffff0000, RZ, 0xc0, !PT ;  /* 0xffff000044037812 */ /* 0x000fe200078ec0ff */
[----:B------:R-:W-:Y:S01]  /*5f80*/  FMUL R23, R47, R23 ;  /* 0x000000172f177220 */ /* 0x000fe20000400000 */
[----:B------:R-:W-:Y:S01]  /*5f90*/  F2FP.BF16.F32.PACK_AB R55, R11, R6 ;  /* 0x000000060b37723e */ /* 0x000fe200000010ff */
[----:B------:R-:W-:Y:S01]  /*5fa0*/  FFMA R19, R49, R0, R19 ;  /* 0x0000000031137223 */ /* 0x000fe20000000013 */
[----:B------:R-:W-:Y:S01]  /*5fb0*/  SHF.L.U32 R0, R69, 0x10, RZ ;  /* 0x0000001045007819 */ /* 0x000fe200000006ff */
[----:B------:R-:W-:Y:S01]  /*5fc0*/  FFMA R16, R49, R2, R16 ;  /* 0x0000000231107223 */ /* 0x000fe20000000010 */
[----:B------:R-:W-:Y:S01]  /*5fd0*/  LOP3.LUT R2, R69, 0xffff0000, RZ, 0xc0, !PT ;  /* 0xffff000045027812 */ /* 0x000fe200078ec0ff */
[----:B------:R-:W-:Y:S01]  /*5fe0*/  FFMA R17, R49, R3, R17 ;  /* 0x0000000331117223 */ /* 0x000fe20000000011 */
[----:B------:R-:W-:Y:S01]  /*5ff0*/  SHF.L.U32 R3, R71, 0x10, RZ ;  /* 0x0000001047037819 */ /* 0x000fe200000006ff */
[----:B------:R-:W-:Y:S01]  /*6000*/  FFMA R18, R49, R0, R18 ;  /* 0x0000000031127223 */ /* 0x000fe20000000012 */
[C---:B------:R-:W-:Y:S01]  /*6010*/  SHF.L.U32 R0, R70.reuse, 0x10, RZ ;  /* 0x0000001046007819 */ /* 0x040fe200000006ff */
[----:B------:R1:W-:Y:S01]  /*6020*/  STS.128 [R67], R52 ;  /* 0x0000003443007388 */ /* 0x0003e20000000c00 */
[----:B------:R-:W-:Y:S01]  /*6030*/  F2FP.BF16.F32.PACK_AB R8, R9, R8 ;  /* 0x000000080908723e */ /* 0x000fe200000010ff */
[C---:B------:R-:W-:Y:S01]  /*6040*/  FFMA R23, R49.reuse, R2, R23 ;  /* 0x0000000231177223 */ /* 0x040fe20000000017 */
[----:B------:R-:W-:Y:S01]  /*6050*/  LOP3.LUT R2, R70, 0xffff0000, RZ, 0xc0, !PT ;  /* 0xffff000046027812 */ /* 0x000fe200078ec0ff */
[----:B------:R-:W-:Y:S01]  /*6060*/  FFMA R20, R49, R0, R20 ;  /* 0x0000000031147223 */ /* 0x000fe20000000014 */
[----:B------:R-:W-:Y:S01]  /*6070*/  LOP3.LUT R0, R71, 0xffff0000, RZ, 0xc0, !PT ;  /* 0xffff000047007812 */ /* 0x000fe200078ec0ff */
[----:B------:R-:W-:Y:S01]  /*6080*/  FMUL R27, R47, R27 ;  /* 0x0000001b2f1b7220 */ /* 0x000fe20000400000 */
[----:B------:R-:W-:Y:S01]  /*6090*/  F2FP.BF16.F32.PACK_AB R9, R15, R10 ;  /* 0x0000000a0f09723e */ /* 0x000fe200000010ff */
[C---:B------:R-:W-:Y:S01]  /*60a0*/  FFMA R21, R49.reuse, R2, R21 ;  /* 0x0000000231157223 */ /* 0x040fe20000000015 */
[C---:B------:R-:W-:Y:S01]  /*60b0*/  FFMA R22, R49.reuse, R3, R22 ;  /* 0x0000000331167223 */ /* 0x040fe20000000016 */
[----:B------:R-:W-:Y:S01]  /*60c0*/  FFMA R27, R49, R0, R27 ;  /* 0x00000000311b7223 */ /* 0x000fe2000000001b */
[C---:B------:R-:W-:Y:S01]  /*60d0*/  SHF.L.U32 R2, R76.reuse, 0x10, RZ ;  /* 0x000000104c027819 */ /* 0x040fe200000006ff */
[C---:B------:R-:W-:Y:S01]  /*60e0*/  FMUL R31, R47.reuse, R31 ;  /* 0x0000001f2f1f7220 */ /* 0x040fe20000400000 */
[----:B------:R-:W-:Y:S01]  /*60f0*/  LOP3.LUT R0, R76, 0xffff0000, RZ, 0xc0, !PT ;  /* 0xffff00004c007812 */ /* 0x000fe200078ec0ff */
[----:B------:R-:W-:Y:S01]  /*6100*/  FMUL R35, R47, R35 ;  /* 0x000000232f237220 */ /* 0x000fe20000400000 */
[----:B------:R-:W-:Y:S01]  /*6110*/  SHF.L.U32 R3, R77, 0x10, RZ ;  /* 0x000000104d037819 */ /* 0x000fe200000006ff */
[----:B------:R-:W-:Y:S01]  /*6120*/  FFMA R24, R49, R2, R24 ;  /* 0x0000000231187223 */ /* 0x000fe20000000018 */
[----:B------:R-:W-:Y:S01]  /*6130*/  F2FP.BF16.F32.PACK_AB R10, R13, R12 ;  /* 0x0000000c0d0a723e */ /* 0x000fe200000010ff */
[----:B------:R-:W-:Y:S01]  /*6140*/  FFMA R25, R49, R0, R25 ;  /* 0x0000000031197223 */ /* 0x000fe20000000019 */
[----:B------:R-:W-:Y:S01]  /*6150*/  F2FP.BF16.F32.PACK_AB R11, R19, R14 ;  /* 0x0000000e130b723e */ /* 0x000fe200000010ff */
[----:B------:R-:W-:Y:S01]  /*6160*/  FFMA R26, R49, R3, R26 ;  /* 0x00000003311a7223 */ /* 0x000fe2000000001a */
[----:B------:R-:W-:Y:S02]  /*6170*/  LOP3.LUT R0, R77, 0xffff0000, RZ, 0xc0, !PT ;  /* 0xffff00004d007812 */ /* 0x000fe400078ec0ff */
[C---:B------:R-:W-:Y:S01]  /*6180*/  SHF.L.U32 R2, R78.reuse, 0x10, RZ ;  /* 0x000000104e027819 */ /* 0x040fe200000006ff */
[----:B------:R1:W-:Y:S01]  /*6190*/  STS.128 [R66+0x10], R8 ;  /* 0x0000100842007388 */ /* 0x0003e20000000c00 */
[----:B------:R-:W-:Y:S01]  /*61a0*/  LOP3.LUT R3, R78, 0xffff0000, RZ, 0xc0, !PT ;  /* 0xffff00004e037812 */ /* 0x000fe200078ec0ff */
[----:B------:R-:W-:Y:S01]  /*61b0*/  FFMA R31, R49, R0, R31 ;  /* 0x00000000311f7223 */ /* 0x000fe2000000001f */
[----:B------:R-:W-:Y:S01]  /*61c0*/  SHF.L.U32 R4, R79, 0x10, RZ ;  /* 0x000000104f047819 */ /* 0x000fe200000006ff */
[----:B------:R-:W-:Y:S01]  /*61d0*/  FFMA R28, R49, R2, R28 ;  /* 0x00000002311c7223 */ /* 0x000fe2000000001c */
[----:B------:R-:W-:Y:S01]  /*61e0*/  F2FP.BF16.F32.PACK_AB R16, R17, R16 ;  /* 0x000000101110723e */ /* 0x000fe200000010ff */
[----:B------:R-:W-:Y:S01]  /*61f0*/  FFMA R29, R49, R3, R29 ;  /* 0x00000003311d7223 */ /* 0x000fe2000000001d */
[----:B------:R-:W-:Y:S01]  /*6200*/  LOP3.LUT R5, R79, 0xffff0000, RZ, 0xc0, !PT ;  /* 0xffff00004f057812 */ /* 0x000fe200078ec0ff */
[----:B------:R-:W-:Y:S01]  /*6210*/  FFMA R30, R49, R4, R30 ;  /* 0x00000004311e7223 */ /* 0x000fe2000000001e */
[----:B------:R-:W-:Y:S02]  /*6220*/  F2FP.BF16.F32.PACK_AB R17, R23, R18 ;  /* 0x000000121711723e */ /* 0x000fe400000010ff */
[----:B------:R-:W-:Y:S01]  /*6230*/  F2FP.BF16.F32.PACK_AB R18, R21, R20 ;  /* 0x000000141512723e */ /* 0x000fe200000010ff */
[----:B------:R-:W-:Y:S01]  /*6240*/  FFMA R35, R49, R5, R35 ;  /* 0x0000000531237223 */ /* 0x000fe20000000023 */
[----:B------:R-:W-:Y:S02]  /*6250*/  F2FP.BF16.F32.PACK_AB R19, R27, R22 ;  /* 0x000000161b13723e */ /* 0x000fe400000010ff */
[----:B------:R-:W-:Y:S02]  /*6260*/  F2FP.BF16.F32.PACK_AB R24, R25, R24 ;  /* 0x000000181918723e */ /* 0x000fe400000010ff */
[----:B------:R-:W-:Y:S01]  /*6270*/  F2FP.BF16.F32.PACK_AB R25, R31, R26 ;  /* 0x0000001a1f19723e */ /* 0x000fe200000010ff */
[----:B------:R1:W-:Y:S01]  /*6280*/  STS.128 [R65+0x20], R16 ;  /* 0x0000201041007388 */ /* 0x0003e20000000c00 */
[----:B------:R-:W-:Y:S02]  /*6290*/  F2FP.BF16.F32.PACK_AB R26, R29, R28 ;  /* 0x0000001c1d1a723e */ /* 0x000fe400000010ff */
[----:B------:R-:W-:Y:S05]  /*62a0*/  F2FP.BF16.F32.PACK_AB R27, R35, R30 ;  /* 0x0000001e231b723e */ /* 0x000fea00000010ff */
[----:B------:R1:W-:Y:S01]  /*62b0*/  STS.128 [R64+0x10], R24 ;  /* 0x0000101840007388 */ /* 0x0003e20000000c00 */
[----:B------:R-:W-:Y:S01]  /*62c0*/  @!PT LDS RZ, [RZ] ;  /* 0x00000000fffff984 */ /* 0x000fe20000000800 */
[----:B------:R-:W-:Y:S01]  /*62d0*/  @!PT LDS RZ, [RZ] ;  /* 0x00000000fffff984 */ /* 0x000fe20000000800 */
[----:B------:R-:W-:Y:S01]  /*62e0*/  @!PT LDS RZ, [RZ] ;  /* 0x00000000fffff984 */ /* 0x000fe20000000800 */
[----:B------:R-:W-:Y:S01]  /*62f0*/  @!PT LDS RZ, [RZ] ;  /* 0x00000000fffff984 */ /* 0x000fe20000000800 */
[----:B------:R2:W-:Y:S07]  /*6300*/  MEMBAR.ALL.CTA ;  /* 0x0000000000007992 */ /* 0x0005ee0000008000 */
[----:B--2---:R-:W2:Y:S02]  /*6310*/  FENCE.VIEW.ASYNC.S ;  /* 0x00000000000073c6 */ /* 0x004ea40000000000 */
[----:B--2---:R-:W-:Y:S06]  /*6320*/  BAR.SYNC.DEFER_BLOCKING 0x1, 0x80 ;  /* 0x0042000000007b1d */ /* 0x004fec0000010000 */
[----:B------:R-:W-:Y:S05]  /*6330*/  @P0 BRA `(.L_x_96) ;  /* 0x00000000001c0947 */ /* 0x000fea0003800000 */
[----:B------:R-:W-:Y:S01]  /*6340*/  R2UR UR4, R72 ;  /* 0x00000000480472ca */ /* 0x000fe200000e0000 */
[----:B------:R-:W-:Y:S01]  /*6350*/  UIADD3 UR6, UP0, UPT, UR54, 0x680, URZ ;  /* 0x0000068036067890 */ /* 0x000fe2000ff1e0ff */
[----:B------:R-:W-:Y:S03]  /*6360*/  UMOV UR43, UR36 ;  /* 0x00000024002b7c82 */ /* 0x000fe60008000000 */
[----:B------:R-:W-:Y:S08]  /*6370*/  UIADD3.X UR7, UPT, UPT, URZ, UR55, URZ, UP0, !UPT ;  /* 0x00000037ff077290 */ /* 0x000ff000087fe4ff */
[----:B------:R-:W-:Y:S09]  /*6380*/  UIADD3 UR40, UPT, UPT, UR48, 0x200, UR4 ;  /* 0x0000020030287890 */ /* 0x000ff2000fffe004 */
[----:B------:R2:W-:Y:S02]  /*6390*/  UTMASTG.3D [UR40], [UR6] ;  /* 0x00000028060073b5 */ /* 0x0005e40008010000 */
[----:B--2---:R0:W-:Y:S02]  /*63a0*/  UTMACMDFLUSH ;  /* 0x00000000000079b7 */ /* 0x0041e40000000000 */
.L_x_96:
[----:B------:R-:W-:Y:S05]  /*63b0*/  BSYNC.RECONVERGENT B0 ;  /* 0x0000000000007941 */ /* 0x000fea0003800200 */
.L_x_95:
[----:B------:R-:W-:Y:S01]  /*63c0*/  UIADD3 UR40, UPT, UPT, UR56, 0x1, URZ ;  /* 0x0000000138287890 */ /* 0x000fe2000fffe0ff */
[----:B------:R-:W-:Y:S03]  /*63d0*/  BSSY.RECONVERGENT B0, `(.L_x_97) ;  /* 0x0000005000007945 */ /* 0x000fe60003800200 */
[----:B------:R-:W-:Y:S04]  /*63e0*/  UISETP.NE.AND UP0, UPT, UR40, 0x3, UPT ;  /* 0x000000032800788c */ /* 0x000fe8000bf05270 */
[----:B------:R-:W-:Y:S01]  /*63f0*/  USEL UR43, UR40, URZ, UP0 ;  /* 0x000000ff282b7287 */ /* 0x000fe20008000000 */
[----:B------:R-:W-:Y:S11]  /*6400*/  @P0 BRA `(.L_x_98) ;  /* 0x0000000000040947 */ /* 0x000ff60003800000 */
[----:B------:R-:W-:Y:S04]  /*6410*/  DEPBAR.LE SB0, 0x1 ;  /* 0x000080400000791a */ /* 0x000fe80000000000 */
.L_x_98:
[----:B------:R-:W-:Y:S05]  /*6420*/  BSYNC.RECONVERGENT B0 ;  /* 0x0000000000007941 */ /* 0x000fea0003800200 */
.L_x_97:
[----:B------:R-:W-:Y:S01]  /*6430*/  BAR.SYNC.DEFER_BLOCKING 0x1, 0x80 ;  /* 0x0042000000007b1d */ /* 0x000fe20000010000 */
[----:B------:R-:W-:Y:S01]  /*6440*/  ISETP.NE.AND P1, PT, R104, RZ, PT ;  /* 0x000000ff6800720c */ /* 0x000fe20003f25270 */
[----:B------:R-:W-:Y:S01]  /*6450*/  UISETP.NE.AND UP0, UPT, UR50, URZ, UPT ;  /* 0x000000ff3200728c */ /* 0x000fe2000bf05270 */
[----:B------:R-:W-:Y:S11]  /*6460*/  LEA R2, R74, UR48, 0x3 ;  /* 0x000000304a027c11 */ /* 0x000ff6000f8e18ff */
[----:B------:R-:W-:Y:S01]  /*6470*/  @P1 SHF.L.U32 R3, R107, 0x1f, RZ ;  /* 0x0000001f6b031819 */ /* 0x000fe200000006ff */
[----:B------:R-:W-:Y:S06]  /*6480*/  BRA.U !UP0, `(.L_x_99) ;  /* 0x0000000108247547 */ /* 0x000fec000b800000 */
[----:B------:R-:W-:Y:S01]  /*6490*/  IMAD.U32 R4, RZ, RZ, UR49 ;  /* 0x00000031ff047e24 */ /* 0x000fe2000f8e00ff */
[----:B------:R-:W-:Y:S01]  /*64a0*/  MOV R0, UR37 ;  /* 0x0000002500007c02 */ /* 0x000fe20008000f00 */
[----:B------:R-:W-:Y:S03]  /*64b0*/  UIADD3 UR49, UPT, UPT, UR49, 0x1, URZ ;  /* 0x0000000131317890 */ /* 0x000fe6000fffe0ff */
[----:B------:R-:W-:Y:S01]  /*64c0*/  @P1 LEA R4, R4, UR48, 0x3 ;  /* 0x0000003004041c11 */ /* 0x000fe2000f8e18ff */
[----:B------:R-:W-:Y:S04]  /*64d0*/  UISETP.NE.AND UP0, UPT, UR49, 0x3, UPT ;  /* 0x000000033100788c */ /* 0x000fe8000bf05270 */
[----:B------:R-:W-:Y:S01]  /*64e0*/  @P1 VIADD R4, R4, 0x68 ;  /* 0x0000006804041836 */ /* 0x000fe20000000000 */
[----:B------:R-:W-:Y:S04]  /*64f0*/  USEL UR49, UR49, URZ, UP0 ;  /* 0x000000ff31317287 */ /* 0x000fe80008000000 */
[----:B------:R-:W-:Y:S04]  /*6500*/  @P1 PRMT R0, R0, 0x654, R4 ;  /* 0x0000065400001816 */ /* 0x000fe80000000004 */
[----:B------:R2:W-:Y:S04]  /*6510*/  @P1 SYNCS.ARRIVE.TRANS64.RED.A1T0 RZ, [R0+URZ], RZ ;  /* 0x000000ff00ff19a7 */ /* 0x0005e800081004ff */
.L_x_99:
[----:B------:R-:W4:Y:S01]  /*6520*/  @P1 SYNCS.PHASECHK.TRANS64.TRYWAIT P0, [R2+URZ+0x50], R3 ;  /* 0x00005003020015a7 */ /* 0x000f2200080011ff */
[----:B------:R-:W-:Y:S01]  /*6530*/  BSSY B1, `(.L_x_100) ;  /* 0x0000015000017945 */ /* 0x000fe20003800000 */
[----:B----4-:R-:W-:Y:S03]  /*6540*/  @P1 SEL R75, RZ, 0x1, !P0 ;  /* 0x00000001ff4b1807 */ /* 0x010fe60004000000 */
[----:B------:R-:W-:Y:S05]  /*6550*/  @!P1 BRA `(.L_x_101) ;  /* 0x0000000000489947 */ /* 0x000fea0003800000 */
[----:B------:R-:W-:Y:S01]  /*6560*/  ISETP.NE.AND P1, PT, R108, RZ, PT ;  /* 0x000000ff6c00720c */ /* 0x000fe20003f25270 */
[----:B------:R-:W-:Y:S01]  /*6570*/  BSSY B0, `(.L_x_102) ;  /* 0x000000a000007945 */ /* 0x000fe20003800000 */
[----:B------:R-:W-:Y:S11]  /*6580*/  ISETP.NE.AND P0, PT, R75, RZ, PT ;  /* 0x000000ff4b00720c */ /* 0x000ff60003f05270 */
[----:B------:R-:W-:Y:S04]  /*6590*/  @P1 IMAD R74, R74, 0x2000, R99 ;  /* 0x000020004a4a1824 */ /* 0x000fe800078e0263 */
[----:B------:R-:W-:Y:S01]  /*65a0*/  @P1 IMAD.IADD R4, R106, 0x1, R74 ;  /* 0x000000016a041824 */ /* 0x000fe200078e024a */
[----:B------:R-:W-:Y:S03]  /*65b0*/  @P1 IADD3 R3, PT, PT, R105, R74, RZ ;  /* 0x0000004a69031210 */ /* 0x000fe60007ffe0ff */
[----:B--2---:R-:W-:Y:S01]  /*65c0*/  @P1 IMAD.IADD R0, R98, 0x1, R4 ;  /* 0x0000000162001824 */ /* 0x004fe200078e0204 */
[----:B------:R-:W-:Y:S06]  /*65d0*/  @P0 BRA `(.L_x_103) ;  /* 0x00000000000c0947 */ /* 0x000fec0003800000 */
[----:B------:R-:W-:Y:S04]  /*65e0*/  SHF.L.U32 R107, R107, 0x1f, RZ ;  /* 0x0000001f6b6b7819 */ /* 0x000fe800000006ff */
[----:B------:R-:W2:Y:S02]  /*65f0*/  SYNCS.PHASECHK.TRANS64.TRYWAIT P0, [R2+URZ+0x50], R107 ;  /* 0x0000506b020075a7 */ /* 0x000ea400080011ff */
[----:B--2---:R-:W-:Y:S05]  /*6600*/  @!P0 BRA `(.L_x_104) ;  /* 0x0000001800408947 */ /* 0x004fea0003800000 */
.L_x_103:
[----:B------:R-:W-:Y:S05]  /*6610*/  BSYNC B0 ;  /* 0x0000000000007941 */ /* 0x000fea0003800000 */
.L_x_102:
[----:B------:R-:W-:Y:S11]  /*6620*/  ISETP.NE.AND P0, PT, R108, RZ, PT ;  /* 0x000000ff6c00720c */ /* 0x000ff60003f05270 */
[----:B------:R-:W-:Y:S02]  /*6630*/  @!UPT UIADD3 URZ, UPT, UPT, URZ, URZ, URZ ;  /* 0x000000fffffff290 */ /* 0x000fe4000fffe0ff */
[----:B------:R4:W1:Y:S04]  /*6640*/  @P0 LDS.128 R56, [R74] ;  /* 0x000000004a380984 */ /* 0x0008680000000c00 */
[----:B------:R4:W1:Y:S04]  /*6650*/  @P0 LDS.128 R68, [R3+0x20] ;  /* 0x0000200003440984 */ /* 0x0008680000000c00 */
[----:B------:R4:W1:Y:S04]  /*6660*/  @P0 LDS.128 R60, [R4+0x10] ;  /* 0x00001000043c0984 */ /* 0x0008680000000c00 */
[----:B------:R4:W1:Y:S02]  /*6670*/  @P0 LDS.128 R76, [R0+0x10] ;  /* 0x00001000004c0984 */ /* 0x0008640000000c00 */
.L_x_101:
[----:B------:R-:W-:Y:S05]  /*6680*/  BSYNC B1 ;  /* 0x0000000000017941 */ /* 0x000fea0003800000 */
.L_x_100:
[----:B--2-4-:R-:W-:Y:S05]  /*6690*/  VIADD R0, R48, 0x20 ;  /* 0x0000002030007836 */ /* 0x014fea0000000000 */
[----:B------:R-:W-:Y:S04]  /*66a0*/  SHF.R.U32.HI R0, RZ, 0x15, R0 ;  /* 0x00000015ff007819 */ /* 0x000fe80000011600 */
[----:B------:R-:W-:Y:S11]  /*66b0*/  LOP3.LUT P0, RZ, R0, 0x3, R92, 0x48, !PT ;  /* 0x0000000300ff7812 */ /* 0x000ff6000780485c */
[----:B------:R-:W-:Y:S02]  /*66c0*/  @!UPT UIADD3 URZ, UPT, UPT, URZ, URZ, URZ ;  /* 0x000000fffffff290 */ /* 0x000fe4000fffe0ff */
[----:B------:R-:W-:Y:S05]  /*66d0*/  @!P0 BRA `(.L_x_105) ;  /* 0x0000000000408947 */ /* 0x000fea0003800000 */
[----:B------:R-:W2:Y:S01]  /*66e0*/  LDCU.64 UR8, c[0x4][0x70] ;  /* 0x01000e00ff0877ac */ /* 0x000ea20008000a00 */
[----:B------:R-:W-:Y:S01]  /*66f0*/  MOV R3, 0x0 ;  /* 0x0000000000037802 */ /* 0x000fe20000000f00 */
[----:B------:R-:W-:Y:S02]  /*6700*/  HFMA2 R12, -RZ, RZ, 0, 5.9604644775390625e-08 ;  /* 0x00000001ff0c7431 */ /* 0x000fe400000001ff */
[----:B-1----:R-:W-:Y:S02]  /*6710*/  IMAD.MOV.U32 R8, RZ, RZ, 0x192 ;  /* 0x00000192ff087424 */ /* 0x002fe400078e00ff */
[----:B------:R-:W-:Y:S01]  /*6720*/  IMAD.MOV.U32 R13, RZ, RZ, RZ ;  /* 0x000000ffff0d7224 */ /* 0x000fe200078e00ff */
[----:B------:R-:W1:Y:S01]  /*6730*/  LDCU.64 UR6, c[0x4][0x78] ;  /* 0x01000f00ff0677ac */ /* 0x000e620008000a00 */
[----:B------:R-:W4:Y:S01]  /*6740*/  LDC.64 R2, c[0x4][R3] ;  /* 0x0100000003027b82 */ /* 0x000f220000000a00 */
[----:B------:R-:W5:Y:S01]  /*6750*/  LDCU.64 UR4, c[0x4][0x10] ;  /* 0x01000200ff0477ac */ /* 0x000f620008000a00 */
[----:B--2---:R-:W-:Y:S01]  /*6760*/  MOV R5, UR9 ;  /* 0x0000000900057c02 */ /* 0x004fe20008000f00 */
[----:B------:R-:W-:Y:S01]  /*6770*/  IMAD.U32 R4, RZ, RZ, UR8 ;  /* 0x00000008ff047e24 */ /* 0x000fe2000f8e00ff */
[----:B-1----:R-:W-:Y:S01]  /*6780*/  MOV R7, UR7 ;  /* 0x0000000700077c02 */ /* 0x002fe20008000f00 */
[----:B------:R-:W-:Y:S01]  /*6790*/  IMAD.U32 R6, RZ, RZ, UR6 ;  /* 0x00000006ff067e24 */ /* 0x000fe2000f8e00ff */
[----:B-----5:R-:W-:Y:S01]  /*67a0*/  MOV R11, UR5 ;  /* 0x00000005000b7c02 */ /* 0x020fe20008000f00 */
[----:B------:R-:W-:Y:S02]  /*67b0*/  IMAD.U32 R10, RZ, RZ, UR4 ;  /* 0x00000004ff0a7e24 */ /* 0x000fe4000f8e00ff */
[----:B------:R-:W-:Y:S07]  /*67c0*/  LEPC R20, `(.L_x_105) ;  /* 0x000000001014794e */ /* 0x000fee0000000000 */
[----:B---34-:R-:W-:Y:S05]  /*67d0*/  CALL.ABS.NOINC R2 ;  /* 0x0000000002007343 */ /* 0x018fea0003c00000 */
.L_x_105:
[----:B------:R-:W-:Y:S01]  /*67e0*/  ISETP.NE.AND P0, PT, R100, RZ, PT ;  /* 0x000000ff6400720c */ /* 0x000fe20003f05270 */
[----:B------:R-:W-:Y:S05]  /*67f0*/  WARPSYNC.ALL ;  /* 0x0000000000007948 */ /* 0x000fea0003800000 */
[----:B------:R-:W-:Y:S01]  /*6800*/  R2UR UR4, R48 ;  /* 0x00000000300472ca */ /* 0x000fe200000e0000 */
[----:B------:R-:W-:Y:S01]  /*6810*/  USHF.L.U32 UR8, UR43, 0xd, URZ ;  /* 0x0000000d2b087899 */ /* 0x000fe200080006ff */
[----:B------:R-:W-:Y:S01]  /*6820*/  R2UR UR5, R73 ;  /* 0x00000000490572ca */ /* 0x000fe200000e0000 */
[----:B------:R-:W-:Y:S01]  /*6830*/  BSSY.RECONVERGENT B0, `(.L_x_106) ;  /* 0x000008e000007945 */ /* 0x000fe20003800200 */
[C---:B-1----:R-:W-:Y:S02]  /*6840*/  SHF.L.U32 R0, R56.reuse, 0x10, RZ ;  /* 0x0000001038007819 */ /* 0x042fe400000006ff */
[----:B------:R-:W-:Y:S02]  /*6850*/  LOP3.LUT R2, R56, 0xffff0000, RZ, 0xc0, !PT ;  /* 0xffff000038027812 */ /* 0x000fe400078ec0ff */
[C---:B------:R-:W-:Y:S02]  /*6860*/  SHF.L.U32 R3, R57.reuse, 0x10, RZ ;  /* 0x0000001039037819 */ /* 0x040fe400000006ff */
[----:B------:R-:W-:Y:S02]  /*6870*/  LOP3.LUT R48, R57, 0xffff0000, RZ, 0xc0, !PT ;  /* 0xffff000039307812 */ /* 0x000fe400078ec0ff */
[C---:B------:R-:W-:Y:S01]  /*6880*/  SHF.L.U32 R50, R58.reuse, 0x10, RZ ;  /* 0x000000103a327819 */ /* 0x040fe200000006ff */
[----:B------:R-:W1:Y:S01]  /*6890*/  LDTM.x32 R4, tmem[UR4+0x20] ;  /* 0x00002004000479ee */ /* 0x000e6200082c0000 */
[----:B------:R-:W-:Y:S01]  /*68a0*/  LOP3.LUT R51, R58, 0xffff0000, RZ, 0xc0, !PT ;  /* 0xffff00003a337812 */ /* 0x000fe200078ec0ff */
[----:B------:R-:W-:Y:S01]  /*68b0*/  NOP ;  /* 0x0000000000007918 */ /* 0x000fe20000000000 */
[C---:B------:R-:W-:Y:S01]  /*68c0*/  SHF.L.U32 R52, R59.reuse, 0x10, RZ ;  /* 0x000000103b347819 */ /* 0x040fe200000006ff */
[----:B------:R-:W-:Y:S01]  /*68d0*/  UIADD3 UR5, UPT, UPT, UR5, 0xd0, URZ ;  /* 0x000000d005057890 */ /* 0x000fe2000fffe0ff */
[----:B------:R-:W-:Y:S02]  /*68e0*/  LOP3.LUT R53, R59, 0xffff0000, RZ, 0xc0, !PT ;  /* 0xffff00003b357812 */ /* 0x000fe400078ec0ff */
[C---:B------:R-:W-:Y:S01]  /*68f0*/  SHF.L.U32 R54, R60.reuse, 0x10, RZ ;  /* 0x000000103c367819 */ /* 0x040fe200000006ff */
[----:B------:R-:W-:Y:S01]  /*6900*/  UPRMT UR5, UR37, 0x654, UR5 ;  /* 0x0000065425057896 */ /* 0x000fe20008000005 */
[----:B------:R-:W-:Y:S02]  /*6910*/  LOP3.LUT R55, R60, 0xffff0000, RZ, 0xc0, !PT ;  /* 0xffff00003c377812 */ /* 0x000fe400078ec0ff */
[C---:B------:R-:W-:Y:S02]  /*6920*/  SHF.L.U32 R56, R61.reuse, 0x10, RZ ;  /* 0x000000103d387819 */ /* 0x040fe400000006ff */
[----:B------:R-:W-:Y:S02]  /*6930*/  LOP3.LUT R57, R61, 0xffff0000, RZ, 0xc0, !PT ;  /* 0xffff00003d397812 */ /* 0x000fe400078ec0ff */
[C---:B------:R-:W-:Y:S02]  /*6940*/  SHF.L.U32 R58, R62.reuse, 0x10, RZ ;  /* 0x000000103e3a7819 */ /* 0x040fe400000006ff */
[----:B------:R-:W-:Y:S01]  /*6950*/  LOP3.LUT R59, R62, 0xffff0000, RZ, 0xc0, !PT ;  /* 0xffff00003e3b7812 */ /* 0x000fe200078ec0ff */
[----:B-1----:R-:W-:Y:S01]  /*6960*/  SYNCS.ARRIVE.TRANS64.RED.A1T0 RZ, [UR5], RZ ;  /* 0x000000ffffff79a7 */ /* 0x002fe20008100405 */
[C---:B------:R-:W-:Y:S02]  /*6970*/  SHF.L.U32 R60, R63.reuse, 0x10, RZ ;  /* 0x000000103f3c7819 */ /* 0x040fe400000006ff */
[----:B------:R-:W-:Y:S02]  /*6980*/  LOP3.LUT R61, R63, 0xffff0000, RZ, 0xc0, !PT ;  /* 0xffff00003f3d7812 */ /* 0x000fe400078ec0ff */
[C---:B------:R-:W-:Y:S01]  /*6990*/  SHF.L.U32 R62, R68.reuse, 0x10, RZ ;  /* 0x00000010443e7819 */ /* 0x040fe200000006ff */
[C---:B------:R-:W-:Y:S01]  /*69a0*/  FMUL R4, R47.reuse, R4 ;  /* 0x000000042f047220 */ /* 0x040fe20000400000 */
[----:B------:R-:W-:Y:S01]  /*69b0*/  LOP3.LUT R63, R68, 0xffff0000, RZ, 0xc0, !PT ;  /* 0xffff0000443f7812 */ /* 0x000fe200078ec0ff */
[----:B------:R-:W-:Y:S01]  /*69c0*/  FMUL R5, R47, R5 ;  /* 0x000000052f057220 */ /* 0x000fe20000400000 */
[----:B---3--:R-:W-:Y:S01]  /*69d0*/  SHF.L.U32 R64, R69, 0x10, RZ ;  /* 0x0000001045407819 */ /* 0x008fe200000006ff */
[----:B------:R-:W-:Y:S01]  /*69e0*/  FMUL R6, R47, R6 ;  /* 0x000000062f067220 */ /* 0x000fe20000400000 */
[----:B------:R-:W-:Y:S01]  /*69f0*/  LOP3.LUT R65, R69, 0xffff0000, RZ, 0xc0, !PT ;  /* 0xffff000045417812 */ /* 0x000fe200078ec0ff */
[----:B------:R-:W-:Y:S01]  /*6a00*/  FMUL R7, R47, R7 ;  /* 0x000000072f077220 */ /* 0x000fe20000400000 */
[----:B------:R-:W-:Y:S01]  /*6a10*/  SHF.L.U32 R66, R70, 0x10, RZ ;  /* 0x0000001046427819 */ /* 0x000fe200000006ff */
[----:B------:R-:W-:Y:S01]  /*6a20*/  FFMA R4, R49, R0, R4 ;  /* 0x0000000031047223 */ /* 0x000fe20000000004 */
[C---:B------:R-:W-:Y:S01]  /*6a30*/  SHF.L.U32 R74, R78.reuse, 0x10, RZ ;  /* 0x000000104e4a7819 */ /* 0x040fe200000006ff */
[----:B------:R-:W-:Y:S01]  /*6a40*/  FMUL R8, R47, R8 ;  /* 0x000000082f087220 */ /* 0x000fe20000400000 */
[----:B------:R-:W-:Y:S01]  /*6a50*/  LOP3.LUT R75, R78, 0xffff0000, RZ, 0xc0, !PT ;  /* 0xffff00004e4b7812 */ /* 0x000fe200078ec0ff */
[C---:B------:R-:W-:Y:S01]  /*6a60*/  FFMA R5, R49.reuse, R2, R5 ;  /* 0x0000000231057223 */ /* 0x040fe20000000005 */
[----:B------:R-:W-:Y:S01]  /*6a70*/  LOP3.LUT R67, R70, 0xffff0000, RZ, 0xc0, !PT ;  /* 0xffff000046437812 */ /* 0x000fe200078ec0ff */
[C---:B------:R-:W-:Y:S01]  /*6a80*/  FFMA R6, R49.reuse, R3, R6 ;  /* 0x0000000331067223 */ /* 0x040fe20000000006 */
[----:B------:R-:W-:Y:S01]  /*6a90*/  FFMA R7, R49, R48, R7 ;  /* 0x0000003031077223 */ /* 0x000fe20000000007 */
[----:B------:R-:W-:Y:S01]  /*6aa0*/  IADD3 R78, PT, PT, R99, UR8, RZ ;  /* 0x00000008634e7c10 */ /* 0x000fe2000fffe0ff */
[----:B------:R-:W-:Y:S01]  /*6ab0*/  FFMA R8, R49, R50, R8 ;  /* 0x0000003231087223 */ /* 0x000fe20000000008 */
[----:B------:R-:W-:Y:S01]  /*6ac0*/  F2FP.BF16.F32.PACK_AB R4, R5, R4 ;  /* 0x000000040504723e */ /* 0x000fe200000010ff */
[----:B------:R-:W-:Y:S01]  /*6ad0*/  FMUL R9, R47, R9 ;  /* 0x000000092f097220 */ /* 0x000fe20000400000 */
[----:B------:R-:W-:Y:S01]  /*6ae0*/  F2FP.BF16.F32.PACK_AB R5, R7, R6 ;  /* 0x000000060705723e */ /* 0x000fe200000010ff */
[----:B------:R-:W-:Y:S01]  /*6af0*/  FMUL R0, R47, R10 ;  /* 0x0000000a2f007220 */ /* 0x000fe20000400000 */
[-C--:B------:R-:W-:Y:S01]  /*6b00*/  IADD3 R106, PT, PT, R106, R78.reuse, RZ ;  /* 0x0000004e6a6a7210 */ /* 0x080fe20007ffe0ff */
[----:B------:R-:W-:Y:S01]  /*6b10*/  FFMA R9, R49, R51, R9 ;  /* 0x0000003331097223 */ /* 0x000fe20000000009 */
[----:B------:R-:W-:Y:S01]  /*6b20*/  IADD3 R105, PT, PT, R105, R78, RZ ;  /* 0x0000004e69697210 */ /* 0x000fe20007ffe0ff */
[----:B------:R-:W-:Y:S01]  /*6b30*/  FFMA R0, R49, R52, R0 ;  /* 0x0000003431007223 */ /* 0x000fe20000000000 */
[C---:B------:R-:W-:Y:S01]  /*6b40*/  FMUL R2, R47.reuse, R11 ;  /* 0x0000000b2f027220 */ /* 0x040fe20000400000 */
[----:B------:R-:W-:Y:S01]  /*6b50*/  FMUL R3, R47, R12 ;  /* 0x0000000c2f037220 */ /* 0x000fe20000400000 */
[----:B------:R-:W-:Y:S01]  /*6b60*/  F2FP.BF16.F32.PACK_AB R6, R9, R8 ;  /* 0x000000080906723e */ /* 0x000fe200000010ff */
[----:B------:R-:W-:Y:S01]  /*6b70*/  FMUL R10, R47, R13 ;  /* 0x0000000d2f0a7220 */ /* 0x000fe20000400000 */
[C---:B------:R-:W-:Y:S01]  /*6b80*/  FFMA R2, R49.reuse, R53, R2 ;  /* 0x0000003531027223 */ /* 0x040fe20000000002 */
[----:B------:R-:W-:Y:S01]  /*6b90*/  FFMA R3, R49, R54, R3 ;  /* 0x0000003631037223 */ /* 0x000fe20000000003 */
[----:B------:R-:W-:Y:S01]  /*6ba0*/  FMUL R11, R47, R14 ;  /* 0x0000000e2f0b7220 */ /* 0x000fe20000400000 */
[----:B------:R-:W-:Y:S01]  /*6bb0*/  FFMA R10, R49, R55, R10 ;  /* 0x00000037310a7223 */ /* 0x000fe2000000000a */
[C---:B------:R-:W-:Y:S01]  /*6bc0*/  FMUL R15, R47.reuse, R15 ;  /* 0x0000000f2f0f7220 */ /* 0x040fe20000400000 */
[C---:B------:R-:W-:Y:S01]  /*6bd0*/  FMUL R12, R47.reuse, R16 ;  /* 0x000000102f0c7220 */ /* 0x040fe20000400000 */
[----:B------:R-:W-:Y:S01]  /*6be0*/  FMUL R13, R47, R17 ;  /* 0x000000112f0d7220 */ /* 0x000fe20000400000 */
[----:B------:R-:W-:Y:S01]  /*6bf0*/  FFMA R11, R49, R56, R11 ;  /* 0x00000038310b7223 */ /* 0x000fe2000000000b */
[----:B------:R-:W-:Y:S01]  /*6c00*/  FMUL R14, R47, R18 ;  /* 0x000000122f0e7220 */ /* 0x000fe20000400000 */
[----:B------:R-:W-:Y:S01]  /*6c10*/  FFMA R15, R49, R57, R15 ;  /* 0x00000039310f7223 */ /* 0x000fe2000000000f */
[----:B------:R-:W-:Y:S01]  /*6c20*/  FMUL R19, R47, R19 ;  /* 0x000000132f137220 */ /* 0x000fe20000400000 */
[----:B------:R-:W-:Y:S01]  /*6c30*/  F2FP.BF16.F32.PACK_AB R7, R2, R0 ;  /* 0x000000000207723e */ /* 0x000fe200000010ff */
[----:B------:R-:W-:Y:S01]  /*6c40*/  FFMA R12, R49, R58, R12 ;  /* 0x0000003a310c7223 */ /* 0x000fe2000000000c */
[----:B------:R-:W-:Y:S01]  /*6c50*/  FMUL R16, R47, R20 ;  /* 0x000000142f107220 */ /* 0x000fe20000400000 */
[----:B------:R-:W-:Y:S01]  /*6c60*/  FFMA R13, R49, R59, R13 ;  /* 0x0000003b310d7223 */ /* 0x000fe2000000000d */
[----:B------:R-:W-:Y:S01]  /*6c70*/  FMUL R17, R47, R21 ;  /* 0x000000152f117220 */ /* 0x000fe20000400000 */
[----:B------:R1:W-:Y:S01]  /*6c80*/  STS.128 [R99+UR8], R4 ;  /* 0x0000000463007988 */ /* 0x0003e20008000c08 */
[----:B------:R-:W-:Y:S01]  /*6c90*/  SHF.L.U32 R68, R71, 0x10, RZ ;  /* 0x0000001047447819 */ /* 0x000fe200000006ff */
[----:B------:R-:W-:Y:S01]  /*6ca0*/  FFMA R14, R49, R60, R14 ;  /* 0x0000003c310e7223 */ /* 0x000fe2000000000e */
[----:B------:R-:W-:Y:S01]  /*6cb0*/  LOP3.LUT R69, R71, 0xffff0000, RZ, 0xc0, !PT ;  /* 0xffff000047457812 */ /* 0x000fe200078ec0ff */
[----:B------:R-:W-:Y:S01]  /*6cc0*/  FMUL R18, R47, R22 ;  /* 0x000000162f127220 */ /* 0x000fe20000400000 */
[----:B------:R-:W-:Y:S01]  /*6cd0*/  SHF.L.U32 R70, R76, 0x10, RZ ;  /* 0x000000104c467819 */ /* 0x000fe200000006ff */
[----:B------:R-:W-:Y:S01]  /*6ce0*/  FFMA R19, R49, R61, R19 ;  /* 0x0000003d31137223 */ /* 0x000fe20000000013 */
[----:B------:R-:W-:Y:S01]  /*6cf0*/  FMUL R23, R47, R23 ;  /* 0x000000172f177220 */ /* 0x000fe20000400000 */
[----:B------:R-:W-:Y:S01]  /*6d00*/  FFMA R16, R49, R62, R16 ;  /* 0x0000003e31107223 */ /* 0x000fe20000000010 */
[----:B------:R-:W-:Y:S01]  /*6d10*/  FMUL R20, R47, R24 ;  /* 0x000000182f147220 */ /* 0x000fe20000400000 */
[----:B------:R-:W-:Y:S01]  /*6d20*/  FFMA R17, R49, R63, R17 ;  /* 0x0000003f31117223 */ /* 0x000fe20000000011 */
[----:B------:R-:W-:Y:S01]  /*6d30*/  FMUL R21, R47, R25 ;  /* 0x000000192f157220 */ /* 0x000fe20000400000 */
[----:B------:R-:W-:Y:S01]  /*6d40*/  FFMA R18, R49, R64, R18 ;  /* 0x0000004031127223 */ /* 0x000fe20000000012 */
[----:B------:R-:W-:Y:S01]  /*6d50*/  FMUL R22, R47, R26 ;  /* 0x0000001a2f167220 */ /* 0x000fe20000400000 */
[----:B------:R-:W-:Y:S01]  /*6d60*/  F2FP.BF16.F32.PACK_AB R8, R10, R3 ;  /* 0x000000030a08723e */ /* 0x000fe200000010ff */
[----:B------:R-:W-:Y:S01]  /*6d70*/  FFMA R23, R49, R65, R23 ;  /* 0x0000004131177223 */ /* 0x000fe20000000017 */
[----:B------:R-:W-:Y:S01]  /*6d80*/  F2FP.BF16.F32.PACK_AB R9, R15, R11 ;  /* 0x0000000b0f09723e */ /* 0x000fe200000010ff */
[----:B------:R-:W-:Y:S01]  /*6d90*/  FMUL R27, R47, R27 ;  /* 0x0000001b2f1b7220 */ /* 0x000fe20000400000 */
[----:B------:R-:W-:Y:S01]  /*6da0*/  F2FP.BF16.F32.PACK_AB R10, R13, R12 ;  /* 0x0000000c0d0a723e */ /* 0x000fe200000010ff */
[----:B------:R-:W-:Y:S01]  /*6db0*/  FFMA R20, R49, R66, R20 ;  /* 0x0000004231147223 */ /* 0x000fe20000000014 */
[----:B------:R-:W-:Y:S01]  /*6dc0*/  F2FP.BF16.F32.PACK_AB R11, R19, R14 ;  /* 0x0000000e130b723e */ /* 0x000fe200000010ff */
[----:B------:R-:W-:Y:S01]  /*6dd0*/  FMUL R24, R47, R28 ;  /* 0x0000001c2f187220 */ /* 0x000fe20000400000 */
[----:B------:R-:W-:Y:S01]  /*6de0*/  LOP3.LUT R71, R76, 0xffff0000, RZ, 0xc0, !PT ;  /* 0xffff00004c477812 */ /* 0x000fe200078ec0ff */
[----:B------:R-:W-:Y:S01]  /*6df0*/  FFMA R21, R49, R67, R21 ;  /* 0x0000004331157223 */ /* 0x000fe20000000015 */
[----:B------:R-:W-:Y:S01]  /*6e00*/  SHF.L.U32 R72, R77, 0x10, RZ ;  /* 0x000000104d487819 */ /* 0x000fe200000006ff */
[----:B------:R1:W-:Y:S01]  /*6e10*/  STS.128 [R106+0x10], R8 ;  /* 0x000010086a007388 */ /* 0x0003e20000000c00 */
[----:B------:R-:W-:Y:S01]  /*6e20*/  FMUL R25, R47, R29 ;  /* 0x0000001d2f197220 */ /* 0x000fe20000400000 */
[----:B------:R-:W-:Y:S01]  /*6e30*/  FFMA R22, R49, R68, R22 ;  /* 0x0000004431167223 */ /* 0x000fe20000000016 */
[----:B------:R-:W-:Y:S01]  /*6e40*/  LOP3.LUT R73, R77, 0xffff0000, RZ, 0xc0, !PT ;  /* 0xffff00004d497812 */ /* 0x000fe200078ec0ff */
[----:B------:R-:W-:Y:S01]  /*6e50*/  FMUL R26, R47, R30 ;  /* 0x0000001e2f1a7220 */ /* 0x000fe20000400000 */
[----:B------:R-:W-:Y:S01]  /*6e60*/  FFMA R27, R49, R69, R27 ;  /* 0x00000045311b7223 */ /* 0x000fe2000000001b */
[----:B------:R-:W-:Y:S01]  /*6e70*/  FMUL R31, R47, R31 ;  /* 0x0000001f2f1f7220 */ /* 0x000fe20000400000 */
[----:B------:R-:W-:Y:S01]  /*6e80*/  FFMA R24, R49, R70, R24 ;  /* 0x0000004631187223 */ /* 0x000fe20000000018 */
[----:B------:R-:W-:Y:S01]  /*6e90*/  FMUL R28, R47, R32 ;  /* 0x000000202f1c7220 */ /* 0x000fe20000400000 */
[----:B------:R-:W-:Y:S01]  /*6ea0*/  FFMA R25, R49, R71, R25 ;  /* 0x0000004731197223 */ /* 0x000fe20000000019 */
[----:B------:R-:W-:Y:S01]  /*6eb0*/  SHF.L.U32 R76, R79, 0x10, RZ ;  /* 0x000000104f4c7819 */ /* 0x000fe200000006ff */
[----:B------:R-:W-:Y:S01]  /*6ec0*/  FMUL R29, R47, R33 ;  /* 0x000000212f1d7220 */ /* 0x000fe20000400000 */
[----:B------:R-:W-:Y:S01]  /*6ed0*/  F2FP.BF16.F32.PACK_AB R16, R17, R16 ;  /* 0x000000101110723e */ /* 0x000fe200000010ff */
[----:B------:R-:W-:Y:S01]  /*6ee0*/  FFMA R26, R49, R72, R26 ;  /* 0x00000048311a7223 */ /* 0x000fe2000000001a */
[----:B------:R-:W-:Y:S01]  /*6ef0*/  LOP3.LUT R77, R79, 0xffff0000, RZ, 0xc0, !PT ;  /* 0xffff00004f4d7812 */ /* 0x000fe200078ec0ff */
[----:B------:R-:W-:Y:S01]  /*6f00*/  FMUL R30, R47, R34 ;  /* 0x000000222f1e7220 */ /* 0x000fe20000400000 */
[----:B------:R-:W-:Y:S01]  /*6f10*/  F2FP.BF16.F32.PACK_AB R17, R23, R18 ;  /* 0x000000121711723e */ /* 0x000fe200000010ff */
[----:B------:R-:W-:Y:S01]  /*6f20*/  FFMA R31, R49, R73, R31 ;  /* 0x00000049311f7223 */ /* 0x000fe2000000001f */
[----:B------:R-:W-:Y:S01]  /*6f30*/  FMUL R35, R47, R35 ;  /* 0x000000232f237220 */ /* 0x000fe20000400000 */
[----:B------:R-:W-:Y:S01]  /*6f40*/  F2FP.BF16.F32.PACK_AB R18, R21, R20 ;  /* 0x000000141512723e */ /* 0x000fe200000010ff */
[----:B------:R-:W-:Y:S01]  /*6f50*/  FFMA R28, R49, R74, R28 ;  /* 0x0000004a311c7223 */ /* 0x000fe2000000001c */
[----:B------:R-:W-:Y:S01]  /*6f60*/  F2FP.BF16.F32.PACK_AB R19, R27, R22 ;  /* 0x000000161b13723e */ /* 0x000fe200000010ff */
[C---:B------:R-:W-:Y:S01]  /*6f70*/  FFMA R29, R49.reuse, R75, R29 ;  /* 0x0000004b311d7223 */ /* 0x040fe2000000001d */
[C---:B------:R-:W-:Y:S01]  /*6f80*/  FFMA R30, R49.reuse, R76, R30 ;  /* 0x0000004c311e7223 */ /* 0x040fe2000000001e */
[----:B------:R-:W-:Y:S01]  /*6f90*/  FFMA R35, R49, R77, R35 ;  /* 0x0000004d31237223 */ /* 0x000fe20000000023 */
[----:B------:R-:W-:Y:S01]  /*6fa0*/  F2FP.BF16.F32.PACK_AB R24, R25, R24 ;  /* 0x000000181918723e */ /* 0x000fe200000010ff */
[----:B------:R1:W-:Y:S01]  /*6fb0*/  STS.128 [R105+0x20], R16 ;  /* 0x0000201069007388 */ /* 0x0003e20000000c00 */
[----:B------:R-:W-:Y:S02]  /*6fc0*/  F2FP.BF16.F32.PACK_AB R25, R31, R26 ;  /* 0x0000001a1f19723e */ /* 0x000fe400000010ff */
[----:B------:R-:W-:Y:S02]  /*6fd0*/  F2FP.BF16.F32.PACK_AB R26, R29, R28 ;  /* 0x0000001c1d1a723e */ /* 0x000fe400000010ff */
[----:B------:R-:W-:Y:S02]  /*6fe0*/  F2FP.BF16.F32.PACK_AB R27, R35, R30 ;  /* 0x0000001e231b723e */ /* 0x000fe400000010ff */
[----:B------:R-:W-:Y:S05]  /*6ff0*/  IADD3 R0, PT, PT, R98, R106, RZ ;  /* 0x0000006a62007210 */ /* 0x000fea0007ffe0ff */
        /* <DEDUP_REMOVED lines=9> */
[----:B------:R-:W-:Y:S02]  /*7090*/  UIADD3 UR10, UP0, UPT, UR54, 0x680, URZ ;  /* 0x00000680360a7890 */ /* 0x000fe4000ff1e0ff */
[----:B------:R-:W-:Y:S02]  /*70a0*/  UIADD3 UR5, UPT, UPT, UR41, 0x20, URZ ;  /* 0x0000002029057890 */ /* 0x000fe4000fffe0ff */
[----:B------:R-:W-:Y:S02]  /*70b0*/  UIADD3 UR4, UPT, UPT, UR48, 0x200, UR8 ;  /* 0x0000020030047890 */ /* 0x000fe4000fffe008 */
[----:B------:R-:W-:Y:S01]  /*70c0*/  UIADD3.X UR11, UPT, UPT, URZ, UR55, URZ, UP0, !UPT ;  /* 0x00000037ff0b7290 */ /* 0x000fe200087fe4ff */
[----:B------:R-:W-:Y:S01]  /*70d0*/  UMOV UR6, UR42 ;  /* 0x0000002a00067c82 */ /* 0x000fe20008000000 */
[----:B------:R-:W-:Y:S07]  /*70e0*/  UMOV UR7, UR36 ;  /* 0x0000002400077c82 */ /* 0x000fee0008000000 */
[----:B------:R2:W-:Y:S02]  /*70f0*/  UTMASTG.3D [UR4], [UR10] ;  /* 0x000000040a0073b5 */ /* 0x0005e40008010000 */
[----:B--2---:R0:W-:Y:S02]  /*7100*/  UTMACMDFLUSH ;  /* 0x00000000000079b7 */ /* 0x0041e40000000000 */
.L_x_107:
[----:B------:R-:W-:Y:S05]  /*7110*/  BSYNC.RECONVERGENT B0 ;  /* 0x0000000000007941 */ /* 0x000fea0003800200 */
.L_x_106:
[----:B------:R-:W-:Y:S01]  /*7120*/  UIADD3 UR43, UPT, UPT, UR43, 0x1, URZ ;  /* 0x000000012b2b7890 */ /* 0x000fe2000fffe0ff */
[----:B------:R-:W-:Y:S03]  /*7130*/  BSSY.RECONVERGENT B0, `(.L_x_108) ;  /* 0x0000008000007945 */ /* 0x000fe60003800200 */
[----:B------:R-:W-:Y:S04]  /*7140*/  UISETP.NE.AND UP0, UPT, UR43, 0x3, UPT ;  /* 0x000000032b00788c */ /* 0x000fe8000bf05270 */
[----:B------:R-:W-:Y:S02]  /*7150*/  UISETP.EQ.XOR UP1, UPT, UR40, 0x3, !UP0 ;  /* 0x000000032800788c */ /* 0x000fe4000c722a70 */
[----:B------:R-:W-:Y:S02]  /*7160*/  USEL UR56, UR43, URZ, UP0 ;  /* 0x000000ff2b387287 */ /* 0x000fe40008000000 */
[----:B------:R-:W-:Y:S04]  /*7170*/  USEL UR4, URZ, 0x1, !UP1 ;  /* 0x00000001ff047887 */ /* 0x000fe8000c800000 */
[----:B------:R-:W-:Y:S01]  /*7180*/  ULOP3.LUT UR51, UR51, UR4, URZ, 0x3c, !UPT ;  /* 0x0000000433337292 */ /* 0x000fe2000f8e3cff */
[----:B------:R-:W-:Y:S11]  /*7190*/  @P0 BRA `(.L_x_109) ;  /* 0x0000000000040947 */ /* 0x000ff60003800000 */
[----:B------:R-:W-:Y:S04]  /*71a0*/  DEPBAR.LE SB0, 0x1 ;  /* 0x000080400000791a */ /* 0x000fe80000000000 */
.L_x_109:
[----:B------:R-:W-:Y:S05]  /*71b0*/  BSYNC.RECONVERGENT B0 ;  /* 0x0000000000007941 */ /* 0x000fea0003800200 */
.L_x_108:
[----:B------:R-:W-:Y:S01]  /*71c0*/  BAR.SYNC.DEFER_BLOCKING 0x1, 0x80 ;  /* 0x0042000000007b1d */ /* 0x000fe20000010000 */
[----:B------:R-:W-:Y:S01]  /*71d0*/  UISETP.NE.AND UP0, UPT, UR50, -0x2, UPT ;  /* 0xfffffffe3200788c */ /* 0x000fe2000bf05270 */
[----:B------:R-:W-:Y:S08]  /*71e0*/  IADD3 R45, PT, PT, R45, 0x1, RZ ;  /* 0x000000012d2d7810 */ /* 0x000ff00007ffe0ff */
[----:B------:R-:W-:Y:S05]  /*71f0*/  BRA.U !UP0, `(.L_x_110) ;  /* 0x0000000108287547 */ /* 0x000fea000b800000 */
[----:B------:R-:W-:Y:S01]  /*7200*/  ISETP.NE.AND P0, PT, R104, RZ, PT ;  /* 0x000000ff6800720c */ /* 0x000fe20003f05270 */
[----:B------:R-:W-:Y:S01]  /*7210*/  IMAD.U32 R2, RZ, RZ, UR49 ;  /* 0x00000031ff027e24 */ /* 0x000fe2000f8e00ff */
[----:B------:R-:W-:Y:S01]  /*7220*/  UIADD3 UR49, UPT, UPT, UR49, 0x1, URZ ;  /* 0x0000000131317890 */ /* 0x000fe2000fffe0ff */
[----:B-1----:R-:W-:Y:S03]  /*7230*/  IMAD.U32 R0, RZ, RZ, UR37 ;  /* 0x00000025ff007e24 */ /* 0x002fe6000f8e00ff */
[----:B------:R-:W-:Y:S04]  /*7240*/  UISETP.NE.AND UP0, UPT, UR49, 0x3, UPT ;  /* 0x000000033100788c */ /* 0x000fe8000bf05270 */
[----:B------:R-:W-:Y:S03]  /*7250*/  USEL UR49, UR49, URZ, UP0 ;  /* 0x000000ff31317287 */ /* 0x000fe60008000000 */
[----:B------:R-:W-:Y:S05]  /*7260*/  @P0 LEA R2, R2, UR48, 0x3 ;  /* 0x0000003002020c11 */ /* 0x000fea000f8e18ff */
[----:B------:R-:W-:Y:S05]  /*7270*/  @P0 VIADD R2, R2, 0x68 ;  /* 0x0000006802020836 */ /* 0x000fea0000000000 */
[----:B------:R-:W-:Y:S04]  /*7280*/  @P0 PRMT R0, R0, 0x654, R2 ;  /* 0x0000065400000816 */ /* 0x000fe80000000002 */
[----:B------:R2:W-:Y:S03]  /*7290*/  @P0 SYNCS.ARRIVE.TRANS64.RED.A1T0 RZ, [R0+URZ], RZ ;  /* 0x000000ff00ff09a7 */ /* 0x0005e600081004ff */
.L_x_110:
[----:B------:R-:W-:Y:S01]  /*72a0*/  ISETP.NE.AND P2, PT, R101, RZ, PT ;  /* 0x000000ff6500720c */ /* 0x000fe20003f45270 */
[----:B------:R-:W-:Y:S01]  /*72b0*/  UIADD3 UR50, UPT, UPT, UR50, 0x2, URZ ;  /* 0x0000000232327890 */ /* 0x000fe2000fffe0ff */
[----:B------:R-:W-:Y:S01]  /*72c0*/  ISETP.NE.AND P0, PT, R103, 0x2, PT ;  /* 0x000000026700780c */ /* 0x000fe20003f05270 */
[----:B------:R-:W-:Y:S01]  /*72d0*/  IMAD.IADD R14, R43, 0x1, R86 ;  /* 0x000000012b0e7824 */ /* 0x000fe200078e0256 */
[----:B------:R-:W-:Y:S01]  /*72e0*/  ISETP.NE.AND P1, PT, R45, 0x4, PT ;  /* 0x000000042d00780c */ /* 0x000fe20003f25270 */
[----:B------:R-:W-:Y:S01]  /*72f0*/  IMAD.IADD R15, R44, 0x1, R87 ;  /* 0x000000012c0f7824 */ /* 0x000fe200078e0257 */
[----:B------:R-:W-:Y:S02]  /*7300*/  SEL R2, RZ, 0x1, P0 ;  /* 0x00000001ff027807 */ /* 0x000fe40000000000 */
[----:B-12---:R-:W-:Y:S02]  /*7310*/  SEL R0, RZ, 0x1, P1 ;  /* 0x00000001ff007807 */ /* 0x006fe40000800000 */
[----:B------:R-:W-:Y:S02]  /*7320*/  LOP3.LUT R96, R96, R2, RZ, 0x3c, !PT ;  /* 0x0000000260607212 */ /* 0x000fe400078e3cff */
[----:B------:R-:W-:Y:S02]  /*7330*/  LOP3.LUT R97, R97, R0, RZ, 0x3c, !PT ;  /* 0x0000000061617212 */ /* 0x000fe400078e3cff */
[----:B------:R-:W-:Y:S02]  /*7340*/  @P2 R2UR UR36, R95 ;  /* 0x000000005f2422ca */ /* 0x000fe400000e0000 */
[----:B------:R-:W-:Y:S02]  /*7350*/  SEL R103, R103, RZ, P0 ;  /* 0x000000ff67677207 */ /* 0x000fe40000000000 */
[----:B------:R-:W-:Y:S01]  /*7360*/  SEL R45, R45, RZ, P1 ;  /* 0x000000ff2d2d7207 */ /* 0x000fe20000800000 */
[----:B------:R-:W-:Y:S10]  /*7370*/  @P2 BRA `(.L_x_111) ;  /* 0xffffffd800042947 */ /* 0x000ff4000383ffff */
[----:B------:R-:W-:-:S09]  /*7380*/  UISETP.NE.AND UP0, UPT, UR53, URZ, UPT ;  /* 0x000000ff3500728c */ /* 0x000fd2000bf05270 */
[----:B------:R-:W-:Y:S05]  /*7390*/  BRA.U !UP0, `(.L_x_112) ;  /* 0x0000000108487547 */ /* 0x000fea000b800000 */
[----:B------:R-:W1:Y:S02]  /*73a0*/  LDCU.64 UR4, c[0x0][0x890] ;  /* 0x00011200ff0477ac */ /* 0x000e640008000a00 */
[----:B-1----:R-:W-:-:S04]  /*73b0*/  UISETP.NE.U32.AND UP0, UPT, UR4, URZ, UPT ;  /* 0x000000ff0400728c */ /* 0x002fc8000bf05070 */
[----:B------:R-:W-:-:S09]  /*73c0*/  UISETP.NE.AND.EX UP0, UPT, UR5, URZ, UPT, UP0 ;  /* 0x000000ff0500728c */ /* 0x000fd2000bf05300 */
[----:B------:R-:W-:Y:S05]  /*73d0*/  BRA.U UP0, `(.L_x_113) ;  /* 0x00000001000c7547 */ /* 0x000fea000b800000 */
[----:B------:R-:W-:-:S13]  /*73e0*/  FSETP.NEU.AND P0, PT, R49, RZ, PT ;  /* 0x000000ff3100720b */ /* 0x000fda0003f0d000 */
[----:B------:R-:W-:Y:S05]  /*73f0*/  @!P0 EXIT ;  /* 0x000000000000894d */ /* 0x000fea0003800000 */
[----:B------:R-:W-:Y:S05]  /*7400*/  BRA `(.L_x_112) ;  /* 0x00000000002c7947 */ /* 0x000fea0003800000 */
.L_x_113:
[----:B------:R-:W-:Y:S01]  /*7410*/  ISETP.NE.AND P0, PT, R102, RZ, PT ;  /* 0x000000ff6600720c */ /* 0x000fe20003f05270 */
[----:B------:R-:W-:-:S12]  /*7420*/  BSSY.RECONVERGENT B0, `(.L_x_112) ;  /* 0x0000009000007945 */ /* 0x000fd80003800200 */
[----:B------:R-:W-:Y:S05]  /*7430*/  @P0 BRA `(.L_x_114) ;  /* 0x0000000000140947 */ /* 0x000fea0003800000 */
[----:B------:R-:W1:Y:S02]  /*7440*/  LDCU.64 UR4, c[0x0][0x888] ;  /* 0x00011100ff0477ac */ /* 0x000e640008000a00 */
[----:B-1----:R-:W-:-:S04]  /*7450*/  ISETP.NE.U32.AND P0, PT, RZ, UR4, PT ;  /* 0x00000004ff007c0c */ /* 0x002fc8000bf05070 */
[----:B------:R-:W-:-:S13]  /*7460*/  ISETP.NE.AND.EX P0, PT, RZ, UR5, PT, P0 ;  /* 0x00000005ff007c0c */ /* 0x000fda000bf05300 */
[----:B------:R-:W-:Y:S05]  /*7470*/  @!P0 EXIT ;  /* 0x000000000000894d */ /* 0x000fea0003800000 */
[----:B------:R-:W-:Y:S05]  /*7480*/  BRA `(.L_x_115) ;  /* 0x0000000000087947 */ /* 0x000fea0003800000 */
.L_x_114:
[----:B------:R-:W-:-:S13]  /*7490*/  FSETP.NEU.AND P0, PT, R49, RZ, PT ;  /* 0x000000ff3100720b */ /* 0x000fda0003f0d000 */
[----:B------:R-:W-:Y:S05]  /*74a0*/  @!P0 EXIT ;  /* 0x000000000000894d */ /* 0x000fea0003800000 */
.L_x_115:
[----:B------:R-:W-:Y:S05]  /*74b0*/  BSYNC.RECONVERGENT B0 ;  /* 0x0000000000007941 */ /* 0x000fea0003800200 */
.L_x_112:
[----:B------:R-:W-:Y:S01]  /*74c0*/  ULEA UR4, UR49, UR48, 0x3 ;  /* 0x0000003031047291 */ /* 0x000fe2000f8e18ff */
[----:B------:R-:W-:-:S04]  /*74d0*/  DEPBAR.LE SB0, 0x0 ;  /* 0x000080000000791a */ /* 0x000fc80000000000 */
[----:B------:R-:W-:-:S04]  /*74e0*/  UIADD3 UR4, UPT, UPT, UR4, 0x68, URZ ;  /* 0x0000006804047890 */ /* 0x000fc8000fffe0ff */
[----:B------:R-:W-:-:S09]  /*74f0*/  UPRMT UR4, UR37, 0x654, UR4 ;  /* 0x0000065425047896 */ /* 0x000fd20008000004 */
[----:B------:R-:W-:Y:S01]  /*7500*/  SYNCS.ARRIVE.TRANS64.RED.A1T0 RZ, [UR4], RZ ;  /* 0x000000ffffff79a7 */ /* 0x000fe20008100404 */
[----:B------:R-:W-:Y:S05]  /*7510*/  EXIT ;  /* 0x000000000000794d */ /* 0x000fea0003800000 */
.L_x_19:
[----:B--2---:R2:W1:Y:S02]  /*7520*/  SYNCS.PHASECHK.TRANS64.TRYWAIT P0, [R2+URZ+0x100], R3 ;  /* 0x00010003020075a7 */ /* 0x00446400080011ff */
[----:B-1----:R-:W-:Y:S05]  /*7530*/  @!P0 NANOSLEEP.SYNCS 0x989680 ;  /* 0x009896800000895d */ /* 0x002fea0003900000 */
[----:B------:R-:W1:Y:S02]  /*7540*/  @!P0 SYNCS.PHASECHK.TRANS64 P0, [R2+URZ+0x100], R3 ;  /* 0x00010003020085a7 */ /* 0x000e6400080010ff */
[----:B-1----:R-:W-:Y:S05]  /*7550*/  @!P0 BRA `(.L_x_19) ;  /* 0xfffffffc00f08947 */ /* 0x002fea000383ffff */
[----:B------:R-:W-:Y:S05]  /*7560*/  BRA `(.L_x_116) ;  /* 0xffffffa0001c7947 */ /* 0x000fea000383ffff */
.L_x_22:
[----:B-1----:R-:W-:-:S07]  /*7570*/  MOV R2, UR33 ;  /* 0x0000002100027c02 */ /* 0x002fce0008000f00 */
.L_x_117:
[----:B-1----:R1:W2:Y:S02]  /*7580*/  SYNCS.PHASECHK.TRANS64.TRYWAIT P0, [R2+URZ+0x28], R4 ;  /* 0x00002804020075a7 */ /* 0x0022a400080011ff */
[----:B--2---:R-:W-:Y:S05]  /*7590*/  @!P0 NANOSLEEP.SYNCS 0x989680 ;  /* 0x009896800000895d */ /* 0x004fea0003900000 */
[----:B------:R-:W2:Y:S02]  /*75a0*/  @!P0 SYNCS.PHASECHK.TRANS64 P0, [R2+URZ+0x28], R4 ;  /* 0x00002804020085a7 */ /* 0x000ea400080010ff */
[----:B--2---:R-:W-:Y:S05]  /*75b0*/  @!P0 BRA `(.L_x_117) ;  /* 0xfffffffc00f08947 */ /* 0x004fea000383ffff */
[----:B------:R-:W-:Y:S05]  /*75c0*/  BRA `(.L_x_21) ;  /* 0xffffffa0006c7947 */ /* 0x000fea000383ffff */
.L_x_28:
[----:B-1----:R-:W-:-:S07]  /*75d0*/  MOV R2, UR17 ;  /* 0x0000001100027c02 */ /* 0x002fce0008000f00 */
.L_x_118:
[----:B-1----:R1:W2:Y:S02]  /*75e0*/  SYNCS.PHASECHK.TRANS64.TRYWAIT P0, [R2+URZ+0x28], R4 ;  /* 0x00002804020075a7 */ /* 0x0022a400080011ff */
[----:B--2---:R-:W-:Y:S05]  /*75f0*/  @!P0 NANOSLEEP.SYNCS 0x989680 ;  /* 0x009896800000895d */ /* 0x004fea0003900000 */
[----:B------:R-:W2:Y:S02]  /*7600*/  @!P0 SYNCS.PHASECHK.TRANS64 P0, [R2+URZ+0x28], R4 ;  /* 0x00002804020085a7 */ /* 0x000ea400080010ff */
[----:B--2---:R-:W-:Y:S05]  /*7610*/  @!P0 BRA `(.L_x_118) ;  /* 0xfffffffc00f08947 */ /* 0x004fea000383ffff */
[----:B------:R-:W-:Y:S05]  /*7620*/  BRA `(.L_x_27) ;  /* 0xffffffa400147947 */ /* 0x000fea000383ffff */
.L_x_32:
[----:B-1----:R1:W2:Y:S02]  /*7630*/  SYNCS.PHASECHK.TRANS64.TRYWAIT P0, [R2+URZ+0x90], R3 ;  /* 0x00009003020075a7 */ /* 0x0022a400080011ff */
[----:B--2---:R-:W-:Y:S05]  /*7640*/  @!P0 NANOSLEEP.SYNCS 0x989680 ;  /* 0x009896800000895d */ /* 0x004fea0003900000 */
[----:B------:R-:W2:Y:S02]  /*7650*/  @!P0 SYNCS.PHASECHK.TRANS64 P0, [R2+URZ+0x90], R3 ;  /* 0x00009003020085a7 */ /* 0x000ea400080010ff */
[----:B--2---:R-:W-:Y:S05]  /*7660*/  @!P0 BRA `(.L_x_32) ;  /* 0xfffffffc00f08947 */ /* 0x004fea000383ffff */
[----:B------:R-:W-:Y:S05]  /*7670*/  BRA `(.L_x_119) ;  /* 0xffffffa400a47947 */ /* 0x000fea000383ffff */
.L_x_36:
[----:B----4-:R-:W-:-:S07]  /*7680*/  MOV R0, UR5 ;  /* 0x0000000500007c02 */ /* 0x010fce0008000f00 */
.L_x_120:
[----:B-1----:R1:W2:Y:S02]  /*7690*/  SYNCS.PHASECHK.TRANS64.TRYWAIT P0, [R0+URZ], R2 ;  /* 0x00000002000075a7 */ /* 0x0022a400080011ff */
[----:B--2---:R-:W-:Y:S05]  /*76a0*/  @!P0 NANOSLEEP.SYNCS 0x989680 ;  /* 0x009896800000895d */ /* 0x004fea0003900000 */
[----:B------:R-:W2:Y:S02]  /*76b0*/  @!P0 SYNCS.PHASECHK.TRANS64 P0, [R0+URZ], R2 ;  /* 0x00000002000085a7 */ /* 0x000ea400080010ff */
[----:B--2---:R-:W-:Y:S05]  /*76c0*/  @!P0 BRA `(.L_x_120) ;  /* 0xfffffffc00f08947 */ /* 0x004fea000383ffff */
[----:B------:R-:W-:Y:S05]  /*76d0*/  BRA `(.L_x_121) ;  /* 0xffffffac00147947 */ /* 0x000fea000383ffff */
.L_x_37:
[----:B----4-:R-:W-:-:S07]  /*76e0*/  MOV R0, UR5 ;  /* 0x0000000500007c02 */ /* 0x010fce0008000f00 */
.L_x_122:
[----:B-1----:R1:W2:Y:S02]  /*76f0*/  SYNCS.PHASECHK.TRANS64.TRYWAIT P0, [R0+URZ], R3 ;  /* 0x00000003000075a7 */ /* 0x0022a400080011ff */
[----:B--2---:R-:W-:Y:S05]  /*7700*/  @!P0 NANOSLEEP.SYNCS 0x989680 ;  /* 0x009896800000895d */ /* 0x004fea0003900000 */
[----:B------:R-:W2:Y:S02]  /*7710*/  @!P0 SYNCS.PHASECHK.TRANS64 P0, [R0+URZ], R3 ;  /* 0x00000003000085a7 */ /* 0x000ea400080010ff */
[----:B--2---:R-:W-:Y:S05]  /*7720*/  @!P0 BRA `(.L_x_122) ;  /* 0xfffffffc00f08947 */ /* 0x004fea000383ffff */
[----:B------:R-:W-:Y:S05]  /*7730*/  BRA `(.L_x_123) ;  /* 0xffffffac00207947 */ /* 0x000fea000383ffff */
.L_x_38:
[----:B----4-:R-:W-:-:S07]  /*7740*/  MOV R0, UR5 ;  /* 0x0000000500007c02 */ /* 0x010fce0008000f00 */
.L_x_124:
[----:B-1----:R1:W2:Y:S02]  /*7750*/  SYNCS.PHASECHK.TRANS64.TRYWAIT P0, [R0+URZ], R3 ;  /* 0x00000003000075a7 */ /* 0x0022a400080011ff */
[----:B--2---:R-:W-:Y:S05]  /*7760*/  @!P0 NANOSLEEP.SYNCS 0x989680 ;  /* 0x009896800000895d */ /* 0x004fea0003900000 */
[----:B------:R-:W2:Y:S02]  /*7770*/  @!P0 SYNCS.PHASECHK.TRANS64 P0, [R0+URZ], R3 ;  /* 0x00000003000085a7 */ /* 0x000ea400080010ff */
[----:B--2---:R-:W-:Y:S05]  /*7780*/  @!P0 BRA `(.L_x_124) ;  /* 0xfffffffc00f08947 */ /* 0x004fea000383ffff */
[----:B------:R-:W-:Y:S05]  /*7790*/  BRA `(.L_x_125) ;  /* 0xffffffac002c7947 */ /* 0x000fea000383ffff */
.L_x_39:
[----:B----4-:R-:W-:-:S07]  /*77a0*/  MOV R0, UR5 ;  /* 0x0000000500007c02 */ /* 0x010fce0008000f00 */
.L_x_126:
[----:B-1----:R1:W2:Y:S02]  /*77b0*/  SYNCS.PHASECHK.TRANS64.TRYWAIT P0, [R0+URZ], R3 ;  /* 0x00000003000075a7 */ /* 0x0022a400080011ff */
[----:B--2---:R-:W-:Y:S05]  /*77c0*/  @!P0 NANOSLEEP.SYNCS 0x989680 ;  /* 0x009896800000895d */ /* 0x004fea0003900000 */
[----:B------:R-:W2:Y:S02]  /*77d0*/  @!P0 SYNCS.PHASECHK.TRANS64 P0, [R0+URZ], R3 ;  /* 0x00000003000085a7 */ /* 0x000ea400080010ff */
[----:B--2---:R-:W-:Y:S05]  /*77e0*/  @!P0 BRA `(.L_x_126) ;  /* 0xfffffffc00f08947 */ /* 0x004fea000383ffff */
[----:B------:R-:W-:Y:S05]  /*77f0*/  BRA `(.L_x_127) ;  /* 0xffffffac00387947 */ /* 0x000fea000383ffff */
.L_x_42:
[----:B-1----:R1:W2:Y:S02]  /*7800*/  SYNCS.PHASECHK.TRANS64.TRYWAIT P0, [R0+URZ+0xf0], R4 ;  /* 0x0000f004000075a7 */ /* 0x0022a400080011ff */
[----:B--2---:R-:W-:Y:S05]  /*7810*/  @!P0 NANOSLEEP.SYNCS 0x989680 ;  /* 0x009896800000895d */ /* 0x004fea0003900000 */
[----:B------:R-:W2:Y:S02]  /*7820*/  @!P0 SYNCS.PHASECHK.TRANS64 P0, [R0+URZ+0xf0], R4 ;  /* 0x0000f004000085a7 */ /* 0x000ea400080010ff */
[----:B--2---:R-:W-:Y:S05]  /*7830*/  @!P0 BRA `(.L_x_42) ;  /* 0xfffffffc00f08947 */ /* 0x004fea000383ffff */
[----:B------:R-:W-:Y:S05]  /*7840*/  BRA `(.L_x_128) ;  /* 0xffffffac00947947 */ /* 0x000fea000383ffff */
.L_x_43:
[----:B------:R-:W-:-:S07]  /*7850*/  MOV R0, UR5 ;  /* 0x0000000500007c02 */ /* 0x000fce0008000f00 */
.L_x_129:
[----:B-1----:R1:W2:Y:S02]  /*7860*/  SYNCS.PHASECHK.TRANS64.TRYWAIT P0, [R0+URZ+0xa0], R5 ;  /* 0x0000a005000075a7 */ /* 0x0022a400080011ff */
[----:B--2---:R-:W-:Y:S05]  /*7870*/  @!P0 NANOSLEEP.SYNCS 0x989680 ;  /* 0x009896800000895d */ /* 0x004fea0003900000 */
[----:B------:R-:W2:Y:S02]  /*7880*/  @!P0 SYNCS.PHASECHK.TRANS64 P0, [R0+URZ+0xa0], R5 ;  /* 0x0000a005000085a7 */ /* 0x000ea400080010ff */
[----:B--2---:R-:W-:Y:S05]  /*7890*/  @!P0 BRA `(.L_x_129) ;  /* 0xfffffffc00f08947 */ /* 0x004fea000383ffff */
[----:B------:R-:W-:Y:S05]  /*78a0*/  BRA `(.L_x_130) ;  /* 0xffffffac00a47947 */ /* 0x000fea000383ffff */
.L_x_44:
[----:B-1----:R1:W2:Y:S02]  /*78b0*/  SYNCS.PHASECHK.TRANS64.TRYWAIT P1, [R0+URZ+0x90], R4 ;  /* 0x00009004000075a7 */ /* 0x0022a400080211ff */
[----:B--2---:R-:W-:Y:S05]  /*78c0*/  @!P1 NANOSLEEP.SYNCS 0x989680 ;  /* 0x009896800000995d */ /* 0x004fea0003900000 */
[----:B------:R-:W2:Y:S02]  /*78d0*/  @!P1 SYNCS.PHASECHK.TRANS64 P1, [R0+URZ+0x90], R4 ;  /* 0x00009004000095a7 */ /* 0x000ea400080210ff */
[----:B--2---:R-:W-:Y:S05]  /*78e0*/  @!P1 BRA `(.L_x_44) ;  /* 0xfffffffc00f09947 */ /* 0x004fea000383ffff */
[----:B------:R-:W-:Y:S05]  /*78f0*/  BRA `(.L_x_131) ;  /* 0xffffffac00d47947 */ /* 0x000fea000383ffff */
.L_x_47:
[----:B------:R-:W-:-:S07]  /*7900*/  MOV R0, UR5 ;  /* 0x0000000500007c02 */ /* 0x000fce0008000f00 */
.L_x_132:
[----:B-1----:R1:W2:Y:S02]  /*7910*/  SYNCS.PHASECHK.TRANS64.TRYWAIT P0, [R0+URZ+0xa0], R2 ;  /* 0x0000a002000075a7 */ /* 0x0022a400080011ff */
[----:B--2---:R-:W-:Y:S05]  /*7920*/  @!P0 NANOSLEEP.SYNCS 0x989680 ;  /* 0x009896800000895d */ /* 0x004fea0003900000 */
[----:B------:R-:W2:Y:S02]  /*7930*/  @!P0 SYNCS.PHASECHK.TRANS64 P0, [R0+URZ+0xa0], R2 ;  /* 0x0000a002000085a7 */ /* 0x000ea400080010ff */
[----:B--2---:R-:W-:Y:S05]  /*7940*/  @!P0 BRA `(.L_x_132) ;  /* 0xfffffffc00f08947 */ /* 0x004fea000383ffff */
[----:B------:R-:W-:Y:S05]  /*7950*/  BRA `(.L_x_46) ;  /* 0xffffffb000287947 */ /* 0x000fea000383ffff */
.L_x_54:
[----:B-1----:R1:W2:Y:S02]  /*7960*/  SYNCS.PHASECHK.TRANS64.TRYWAIT P1, [R0+URZ+0x90], R2 ;  /* 0x00009002000075a7 */ /* 0x0022a400080211ff */
[----:B--2---:R-:W-:Y:S05]  /*7970*/  @!P1 NANOSLEEP.SYNCS 0x989680 ;  /* 0x009896800000995d */ /* 0x004fea0003900000 */
[----:B------:R-:W2:Y:S02]  /*7980*/  @!P1 SYNCS.PHASECHK.TRANS64 P1, [R0+URZ+0x90], R2 ;  /* 0x00009002000095a7 */ /* 0x000ea400080210ff */
[----:B--2---:R-:W-:Y:S05]  /*7990*/  @!P1 BRA `(.L_x_54) ;  /* 0xfffffffc00f09947 */ /* 0x004fea000383ffff */
[----:B------:R-:W-:Y:S05]  /*79a0*/  BRA `(.L_x_133) ;  /* 0xffffffb400987947 */ /* 0x000fea000383ffff */
.L_x_55:
[----:B------:R-:W-:-:S07]  /*79b0*/  MOV R2, UR7 ;  /* 0x0000000700027c02 */ /* 0x000fce0008000f00 */
.L_x_134:
[----:B-1----:R1:W2:Y:S02]  /*79c0*/  SYNCS.PHASECHK.TRANS64.TRYWAIT P0, [R2+URZ+0xd0], R0 ;  /* 0x0000d000020075a7 */ /* 0x0022a400080011ff */
[----:B--2---:R-:W-:Y:S05]  /*79d0*/  @!P0 NANOSLEEP.SYNCS 0x989680 ;  /* 0x009896800000895d */ /* 0x004fea0003900000 */
[----:B------:R-:W2:Y:S02]  /*79e0*/  @!P0 SYNCS.PHASECHK.TRANS64 P0, [R2+URZ+0xd0], R0 ;  /* 0x0000d000020085a7 */ /* 0x000ea400080010ff */
[----:B--2---:R-:W-:Y:S05]  /*79f0*/  @!P0 BRA `(.L_x_134) ;  /* 0xfffffffc00f08947 */ /* 0x004fea000383ffff */
[----:B------:R-:W-:Y:S05]  /*7a00*/  BRA `(.L_x_135) ;  /* 0xffffffb400d07947 */ /* 0x000fea000383ffff */
.L_x_58:
[----:B------:R-:W-:Y:S07]  /*7a10*/  MOV R0, UR6 ;  /* 0x0000000600007c02 */ /* 0x000fee0008000f00 */
.L_x_136:
[----:B-1----:R1:W2:Y:S02]  /*7a20*/  SYNCS.PHASECHK.TRANS64.TRYWAIT P0, [R0+URZ], R2 ;  /* 0x00000002000075a7 */ /* 0x0022a400080011ff */
[----:B--2---:R-:W-:Y:S05]  /*7a30*/  @!P0 NANOSLEEP.SYNCS 0x989680 ;  /* 0x009896800000895d */ /* 0x004fea0003900000 */
[----:B------:R-:W2:Y:S02]  /*7a40*/  @!P0 SYNCS.PHASECHK.TRANS64 P0, [R0+URZ], R2 ;  /* 0x00000002000085a7 */ /* 0x000ea400080010ff */
[----:B--2---:R-:W-:Y:S05]  /*7a50*/  @!P0 BRA `(.L_x_136) ;  /* 0xfffffffc00f08947 */ /* 0x004fea000383ffff */
[----:B------:R-:W-:Y:S05]  /*7a60*/  BRA `(.L_x_57) ;  /* 0xffffffb400ec7947 */ /* 0x000fea000383ffff */
.L_x_61:
[----:B------:R-:W-:-:S07]  /*7a70*/  MOV R0, UR6 ;  /* 0x0000000600007c02 */ /* 0x000fce0008000f00 */
.L_x_137:
[----:B--2---:R2:W4:Y:S02]  /*7a80*/  SYNCS.PHASECHK.TRANS64.TRYWAIT P0, [R0+URZ], R2 ;  /* 0x00000002000075a7 */ /* 0x00452400080011ff */
[----:B----4-:R-:W-:Y:S05]  /*7a90*/  @!P0 NANOSLEEP.SYNCS 0x989680 ;  /* 0x009896800000895d */ /* 0x010fea0003900000 */
[----:B------:R-:W4:Y:S02]  /*7aa0*/  @!P0 SYNCS.PHASECHK.TRANS64 P0, [R0+URZ], R2 ;  /* 0x00000002000085a7 */ /* 0x000f2400080010ff */
[----:B----4-:R-:W-:Y:S05]  /*7ab0*/  @!P0 BRA `(.L_x_137) ;  /* 0xfffffffc00f08947 */ /* 0x010fea000383ffff */
[----:B------:R-:W-:Y:S05]  /*7ac0*/  BRA `(.L_x_138) ;  /* 0xffffffb800c87947 */ /* 0x000fea000383ffff */
.L_x_62:
[----:B------:R-:W-:-:S07]  /*7ad0*/  MOV R0, UR6 ;  /* 0x0000000600007c02 */ /* 0x000fce0008000f00 */
.L_x_139:
[----:B-1----:R1:W2:Y:S02]  /*7ae0*/  SYNCS.PHASECHK.TRANS64.TRYWAIT P0, [R0+URZ], R3 ;  /* 0x00000003000075a7 */ /* 0x0022a400080011ff */
[----:B--2---:R-:W-:Y:S05]  /*7af0*/  @!P0 NANOSLEEP.SYNCS 0x989680 ;  /* 0x009896800000895d */ /* 0x004fea0003900000 */
[----:B------:R-:W2:Y:S02]  /*7b00*/  @!P0 SYNCS.PHASECHK.TRANS64 P0, [R0+URZ], R3 ;  /* 0x00000003000085a7 */ /* 0x000ea400080010ff */
[----:B--2---:R-:W-:Y:S05]  /*7b10*/  @!P0 BRA `(.L_x_139) ;  /* 0xfffffffc00f08947 */ /* 0x004fea000383ffff */
[----:B------:R-:W-:Y:S05]  /*7b20*/  BRA `(.L_x_140) ;  /* 0xffffffb800d47947 */ /* 0x000fea000383ffff */
.L_x_63:
[----:B------:R-:W-:-:S07]  /*7b30*/  MOV R0, UR6 ;  /* 0x0000000600007c02 */ /* 0x000fce0008000f00 */
.L_x_141:
[----:B-1----:R1:W2:Y:S02]  /*7b40*/  SYNCS.PHASECHK.TRANS64.TRYWAIT P0, [R0+URZ], R3 ;  /* 0x00000003000075a7 */ /* 0x0022a400080011ff */
[----:B--2---:R-:W-:Y:S05]  /*7b50*/  @!P0 NANOSLEEP.SYNCS 0x989680 ;  /* 0x009896800000895d */ /* 0x004fea0003900000 */
[----:B------:R-:W2:Y:S02]  /*7b60*/  @!P0 SYNCS.PHASECHK.TRANS64 P0, [R0+URZ], R3 ;  /* 0x00000003000085a7 */ /* 0x000ea400080010ff */
[----:B--2---:R-:W-:Y:S05]  /*7b70*/  @!P0 BRA `(.L_x_141) ;  /* 0xfffffffc00f08947 */ /* 0x004fea000383ffff */
[----:B------:R-:W-:Y:S05]  /*7b80*/  BRA `(.L_x_142) ;  /* 0xffffffb800e07947 */ /* 0x000fea000383ffff */
.L_x_64:
[----:B-1----:R-:W-:-:S07]  /*7b90*/  MOV R0, UR7 ;  /* 0x0000000700007c02 */ /* 0x002fce0008000f00 */
.L_x_143:
[----:B-1----:R1:W2:Y:S02]  /*7ba0*/  SYNCS.PHASECHK.TRANS64.TRYWAIT P0, [R0+URZ], R2 ;  /* 0x00000002000075a7 */ /* 0x0022a400080011ff */
[----:B--2---:R-:W-:Y:S05]  /*7bb0*/  @!P0 NANOSLEEP.SYNCS 0x989680 ;  /* 0x009896800000895d */ /* 0x004fea0003900000 */
[----:B------:R-:W2:Y:S02]  /*7bc0*/  @!P0 SYNCS.PHASECHK.TRANS64 P0, [R0+URZ], R2 ;  /* 0x00000002000085a7 */ /* 0x000ea400080010ff */
[----:B--2---:R-:W-:Y:S05]  /*7bd0*/  @!P0 BRA `(.L_x_143) ;  /* 0xfffffffc00f08947 */ /* 0x004fea000383ffff */
[----:B------:R-:W-:Y:S05]  /*7be0*/  BRA `(.L_x_144) ;  /* 0xffffffb800ec7947 */ /* 0x000fea000383ffff */
.L_x_69:
[----:B--2---:R2:W3:Y:S02]  /*7bf0*/  SYNCS.PHASECHK.TRANS64.TRYWAIT P0, [R0+URZ+0x90], R2 ;  /* 0x00009002000075a7 */ /* 0x0044e400080011ff */
[----:B---3--:R-:W-:Y:S05]  /*7c00*/  @!P0 NANOSLEEP.SYNCS 0x989680 ;  /* 0x009896800000895d */ /* 0x008fea0003900000 */
[----:B------:R-:W3:Y:S02]  /*7c10*/  @!P0 SYNCS.PHASECHK.TRANS64 P0, [R0+URZ+0x90], R2 ;  /* 0x00009002000085a7 */ /* 0x000ee400080010ff */
[----:B---3--:R-:W-:Y:S05]  /*7c20*/  @!P0 BRA `(.L_x_69) ;  /* 0xfffffffc00f08947 */ /* 0x008fea000383ffff */
[----:B------:R-:W-:Y:S05]  /*7c30*/  BRA `(.L_x_145) ;  /* 0xffffffbc00e87947 */ /* 0x000fea000383ffff */
.L_x_72:
[----:B------:R-:W-:Y:S07]  /*7c40*/  MOV R0, UR7 ;  /* 0x0000000700007c02 */ /* 0x000fee0008000f00 */
.L_x_146:
[----:B--2---:R2:W3:Y:S02]  /*7c50*/  SYNCS.PHASECHK.TRANS64.TRYWAIT P0, [R0+URZ+0x88], R2 ;  /* 0x00008802000075a7 */ /* 0x0044e400080011ff */
[----:B---3--:R-:W-:Y:S05]  /*7c60*/  @!P0 NANOSLEEP.SYNCS 0x989680 ;  /* 0x009896800000895d */ /* 0x008fea0003900000 */
[----:B------:R-:W3:Y:S02]  /*7c70*/  @!P0 SYNCS.PHASECHK.TRANS64 P0, [R0+URZ+0x88], R2 ;  /* 0x00008802000085a7 */ /* 0x000ee400080010ff */
[----:B---3--:R-:W-:Y:S05]  /*7c80*/  @!P0 BRA `(.L_x_146) ;  /* 0xfffffffc00f08947 */ /* 0x008fea000383ffff */
[----:B------:R-:W-:Y:S05]  /*7c90*/  BRA `(.L_x_71) ;  /* 0xffffffc000c87947 */ /* 0x000fea000383ffff */
.L_x_75:
[----:B------:R-:W-:Y:S07]  /*7ca0*/  MOV R0, UR15 ;  /* 0x0000000f00007c02 */ /* 0x000fee0008000f00 */
.L_x_147:
[----:B-1----:R1:W2:Y:S02]  /*7cb0*/  SYNCS.PHASECHK.TRANS64.TRYWAIT P0, [R0+URZ+0x68], R9 ;  /* 0x00006809000075a7 */ /* 0x0022a400080011ff */
[----:B--2---:R-:W-:Y:S05]  /*7cc0*/  @!P0 NANOSLEEP.SYNCS 0x989680 ;  /* 0x009896800000895d */ /* 0x004fea0003900000 */
[----:B------:R-:W2:Y:S02]  /*7cd0*/  @!P0 SYNCS.PHASECHK.TRANS64 P0, [R0+URZ+0x68], R9 ;  /* 0x00006809000085a7 */ /* 0x000ea400080010ff */
[----:B--2---:R-:W-:Y:S05]  /*7ce0*/  @!P0 BRA `(.L_x_147) ;  /* 0xfffffffc00f08947 */ /* 0x004fea000383ffff */
[----:B------:R-:W-:Y:S05]  /*7cf0*/  BRA `(.L_x_148) ;  /* 0xffffffc400407947 */ /* 0x000fea000383ffff */
.L_x_76:
[----:B------:R-:W-:Y:S07]  /*7d00*/  MOV R0, UR13 ;  /* 0x0000000d00007c02 */ /* 0x000fee0008000f00 */
.L_x_149:
[----:B-1----:R1:W2:Y:S02]  /*7d10*/  SYNCS.PHASECHK.TRANS64.TRYWAIT P0, [R0+URZ+0x68], R14 ;  /* 0x0000680e000075a7 */ /* 0x0022a400080011ff */
[----:B--2---:R-:W-:Y:S05]  /*7d20*/  @!P0 NANOSLEEP.SYNCS 0x989680 ;  /* 0x009896800000895d */ /* 0x004fea0003900000 */
[----:B------:R-:W2:Y:S02]  /*7d30*/  @!P0 SYNCS.PHASECHK.TRANS64 P0, [R0+URZ+0x68], R14 ;  /* 0x0000680e000085a7 */ /* 0x000ea400080010ff */
[----:B--2---:R-:W-:Y:S05]  /*7d40*/  @!P0 BRA `(.L_x_149) ;  /* 0xfffffffc00f08947 */ /* 0x004fea000383ffff */
[----:B------:R-:W-:Y:S05]  /*7d50*/  BRA `(.L_x_150) ;  /* 0xffffffc400e07947 */ /* 0x000fea000383ffff */
.L_x_78:
[----:B------:R-:W-:-:S07]  /*7d60*/  MOV R0, UR4 ;  /* 0x0000000400007c02 */ /* 0x000fce0008000f00 */
.L_x_151:
[----:B-1----:R1:W3:Y:S02]  /*7d70*/  SYNCS.PHASECHK.TRANS64.TRYWAIT P0, [R0+URZ], R2 ;  /* 0x00000002000075a7 */ /* 0x0022e400080011ff */
[----:B---3--:R-:W-:Y:S05]  /*7d80*/  @!P0 NANOSLEEP.SYNCS 0x989680 ;  /* 0x009896800000895d */ /* 0x008fea0003900000 */
[----:B------:R-:W3:Y:S02]  /*7d90*/  @!P0 SYNCS.PHASECHK.TRANS64 P0, [R0+URZ], R2 ;  /* 0x00000002000085a7 */ /* 0x000ee400080010ff */
[----:B---3--:R-:W-:Y:S05]  /*7da0*/  @!P0 BRA `(.L_x_151) ;  /* 0xfffffffc00f08947 */ /* 0x008fea000383ffff */
[----:B------:R-:W-:Y:S05]  /*7db0*/  BRA `(.L_x_152) ;  /* 0xffffffc8006c7947 */ /* 0x000fea000383ffff */
.L_x_79:
[----:B------:R-:W-:-:S07]  /*7dc0*/  MOV R0, UR4 ;  /* 0x0000000400007c02 */ /* 0x000fce0008000f00 */
.L_x_153:
[----:B-1----:R1:W3:Y:S02]  /*7dd0*/  SYNCS.PHASECHK.TRANS64.TRYWAIT P0, [R0+URZ], R2 ;  /* 0x00000002000075a7 */ /* 0x0022e400080011ff */
[----:B---3--:R-:W-:Y:S05]  /*7de0*/  @!P0 NANOSLEEP.SYNCS 0x989680 ;  /* 0x009896800000895d */ /* 0x008fea0003900000 */
[----:B------:R-:W3:Y:S02]  /*7df0*/  @!P0 SYNCS.PHASECHK.TRANS64 P0, [R0+URZ], R2 ;  /* 0x00000002000085a7 */ /* 0x000ee400080010ff */
[----:B---3--:R-:W-:Y:S05]  /*7e00*/  @!P0 BRA `(.L_x_153) ;  /* 0xfffffffc00f08947 */ /* 0x008fea000383ffff */
[----:B------:R-:W-:Y:S05]  /*7e10*/  BRA `(.L_x_154) ;  /* 0xffffffc800787947 */ /* 0x000fea000383ffff */
.L_x_81:
[----:B--2---:R2:W4:Y:S02]  /*7e20*/  SYNCS.PHASECHK.TRANS64.TRYWAIT P0, [R0+URZ+0x90], R2 ;  /* 0x00009002000075a7 */ /* 0x00452400080011ff */
[----:B----4-:R-:W-:Y:S05]  /*7e30*/  @!P0 NANOSLEEP.SYNCS 0x989680 ;  /* 0x009896800000895d */ /* 0x010fea0003900000 */
[----:B------:R-:W4:Y:S02]  /*7e40*/  @!P0 SYNCS.PHASECHK.TRANS64 P0, [R0+URZ+0x90], R2 ;  /* 0x00009002000085a7 */ /* 0x000f2400080010ff */
[----:B----4-:R-:W-:Y:S05]  /*7e50*/  @!P0 BRA `(.L_x_81) ;  /* 0xfffffffc00f08947 */ /* 0x010fea000383ffff */
[----:B------:R-:W-:Y:S05]  /*7e60*/  BRA `(.L_x_155) ;  /* 0xffffffcc005c7947 */ /* 0x000fea000383ffff */
.L_x_91:
[----:B-1----:R1:W3:Y:S02]  /*7e70*/  SYNCS.PHASECHK.TRANS64.TRYWAIT P1, [R0+URZ+0x50], R3 ;  /* 0x00005003000075a7 */ /* 0x0022e400080211ff */
[----:B---3--:R-:W-:Y:S05]  /*7e80*/  @!P1 NANOSLEEP.SYNCS 0x989680 ;  /* 0x009896800000995d */ /* 0x008fea0003900000 */
[----:B------:R-:W3:Y:S02]  /*7e90*/  @!P1 SYNCS.PHASECHK.TRANS64 P1, [R0+URZ+0x50], R3 ;  /* 0x00005003000095a7 */ /* 0x000ee400080210ff */
[----:B---3--:R-:W-:Y:S05]  /*7ea0*/  @!P1 BRA `(.L_x_91) ;  /* 0xfffffffc00f09947 */ /* 0x008fea000383ffff */
[----:B------:R-:W-:Y:S05]  /*7eb0*/  BRA `(.L_x_90) ;  /* 0xffffffd8008c7947 */ /* 0x000fea000383ffff */
.L_x_93:
[----:B-1----:R1:W4:Y:S02]  /*7ec0*/  SYNCS.PHASECHK.TRANS64.TRYWAIT P0, [R73+URZ+0xb0], R2 ;  /* 0x0000b002490075a7 */ /* 0x00232400080011ff */
[----:B----4-:R-:W-:Y:S05]  /*7ed0*/  @!P0 NANOSLEEP.SYNCS 0x989680 ;  /* 0x009896800000895d */ /* 0x010fea0003900000 */
[----:B------:R-:W4:Y:S02]  /*7ee0*/  @!P0 SYNCS.PHASECHK.TRANS64 P0, [R73+URZ+0xb0], R2 ;  /* 0x0000b002490085a7 */ /* 0x000f2400080010ff */
[----:B----4-:R-:W-:Y:S05]  /*7ef0*/  @!P0 BRA `(.L_x_93) ;  /* 0xfffffffc00f08947 */ /* 0x010fea000383ffff */
[----:B------:R-:W-:Y:S05]  /*7f00*/  BRA `(.L_x_92) ;  /* 0xffffffd800c47947 */ /* 0x000fea000383ffff */
.L_x_104:
[----:B--2---:R2:W4:Y:S02]  /*7f10*/  SYNCS.PHASECHK.TRANS64.TRYWAIT P0, [R2+URZ+0x50], R107 ;  /* 0x0000506b020075a7 */ /* 0x00452400080011ff */
[----:B----4-:R-:W-:Y:S05]  /*7f20*/  @!P0 NANOSLEEP.SYNCS 0x989680 ;  /* 0x009896800000895d */ /* 0x010fea0003900000 */
[----:B------:R-:W4:Y:S02]  /*7f30*/  @!P0 SYNCS.PHASECHK.TRANS64 P0, [R2+URZ+0x50], R107 ;  /* 0x0000506b020085a7 */ /* 0x000f2400080010ff */
[----:B----4-:R-:W-:Y:S05]  /*7f40*/  @!P0 BRA `(.L_x_104) ;  /* 0xfffffffc00f08947 */ /* 0x010fea000383ffff */
[----:B------:R-:W-:Y:S05]  /*7f50*/  BRA `(.L_x_103) ;  /* 0xffffffe400ac7947 */ /* 0x000fea000383ffff */
        .weak           $__internal_0_$__cuda_sm10x_tcgen05_guardrail_trap_col_being_dealloced_not_returned_by_alloc
        .type           $__internal_0_$__cuda_sm10x_tcgen05_guardrail_trap_col_being_dealloced_not_returned_by_alloc,@function
        .size           $__internal_0_$__cuda_sm10x_tcgen05_guardrail_trap_col_being_dealloced_not_returned_by_alloc,($__internal_1_$__cuda_sm10x_tcgen05_guardrail_trap_phase_invalid_during_alloc - $__internal_0_$__cuda_sm10x_tcgen05_guardrail_trap_col_being_dealloced_not_returned_by_alloc)
$__internal_0_$__cuda_sm10x_tcgen05_guardrail_trap_col_being_dealloced_not_returned_by_alloc:
[----:B------:R-:W-:Y:S05]  /*7f60*/  BPT.TRAP 0x1 ;  /* 0x000000040000795c */ /* 0x000fea0000300000 */
[----:B------:R-:W-:-:S04]  /*7f70*/  HFMA2 R3, -RZ, RZ, 0, 0 ;  /* 0x00000000ff037431 */ /* 0x000fc800000001ff */
[----:B------:R-:W-:Y:S05]  /*7f80*/  RET.REL.NODEC R2 `(_ZN7cutlass13device_kernelINS_4gemm6kernel13GemmUniversalIN4cute5tupleIJiiiiEEENS1_10collective13CollectiveMmaINS1_35MainloopSm100TmaUmmaWarpSpecializedILi5ELi2ELi4ENS5_IJNS4_1CILi1EEESB_SB_EEEEENS5_IJNSA_ILi128EEENSA_ILi64EEESF_EEENS_10bfloat16_tENS5_IJlSB_lEEESH_SI_NS4_8TiledMMAINS4_8MMA_AtomIJNS4_20SM100_MMA_F16BF16_SSISH_SH_fLi128ELi64ELNS4_4UMMA5MajorE0ELSN_0ELNSM_7ScaleInE0ELSO_0EEEEEENS4_6LayoutISC_NS5_IJNSA_ILi0EEESS_SS_EEEEENS5_IJNS4_10UnderscoreESV_SV_EEEEENS4_13SM90_TMA_LOADENS4_14ComposedLayoutINS4_7SwizzleILi3ELi4ELi3EEENS4_18smem_ptr_flag_bitsILi16EEENSR_INS5_IJNSA_ILi8EEESF_EEENS5_IJSF_SB_EEEEEEEvNS4_8identityESY_S18_vS19_EENS_8epilogue10collective18CollectiveEpilogueINS1B_23Sm100TmaWarpSpecializedILi3ELi2ELi32ELb1ELb0EEEJSG_NS5_IJNSR_ISE_SB_EENSR_INSA_ILi32EEESB_EEEEESH_SI_SH_SI_NS1B_6fusion15FusionCallbacksIS1F_NS1K_17LinearCombinationISH_fSH_fLNS_15FloatRoundStyleE2EEESG_S1J_JEEENS4_5SM1004TMEM4LOAD26SM100_TMEM_LOAD_32dp32b32xESY_NSZ_INS10_ILi2ELi4ELi3EEES13_NSR_INS5_IJS14_S1H_EEENS5_IJS1H_SB_EEEEEEENS4_39AutoVectorizingCopyWithAssumedAlignmentILi128EEENS4_14SM90_TMA_STOREES1Y_S20_S20_EEEvvEEEEvNT_6ParamsE) ;  /* 0xffffff80021c7950 */ /* 0x000fea0003c3ffff */
        .weak           $__internal_1_$__cuda_sm10x_tcgen05_guardrail_trap_phase_invalid_during_alloc
        .type           $__internal_1_$__cuda_sm10x_tcgen05_guardrail_trap_phase_invalid_during_alloc,@function
        .size           $__internal_1_$__cuda_sm10x_tcgen05_guardrail_trap_phase_invalid_during_alloc,($__internal_2_$__cuda_sm10x_tcgen05_guardrail_trap_unallocated_columns_being_dealloced - $__internal_1_$__cuda_sm10x_tcgen05_guardrail_trap_phase_invalid_during_alloc)
$__internal_1_$__cuda_sm10x_tcgen05_guardrail_trap_phase_invalid_during_alloc:
[----:B------:R-:W-:Y:S05]  /*7f90*/  BPT.TRAP 0x1 ;  /* 0x000000040000795c */ /* 0x000fea0000300000 */
[----:B------:R-:W-:-:S04]  /*7fa0*/  MOV R3, 0x0 ;  /* 0x0000000000037802 */ /* 0x000fc80000000f00 */
[----:B------:R-:W-:Y:S05]  /*7fb0*/  RET.REL.NODEC R2 `(_ZN7cutlass13device_kernelINS_4gemm6kernel13GemmUniversalIN4cute5tupleIJiiiiEEENS1_10collective13CollectiveMmaINS1_35MainloopSm100TmaUmmaWarpSpecializedILi5ELi2ELi4ENS5_IJNS4_1CILi1EEESB_SB_EEEEENS5_IJNSA_ILi128EEENSA_ILi64EEESF_EEENS_10bfloat16_tENS5_IJlSB_lEEESH_SI_NS4_8TiledMMAINS4_8MMA_AtomIJNS4_20SM100_MMA_F16BF16_SSISH_SH_fLi128ELi64ELNS4_4UMMA5MajorE0ELSN_0ELNSM_7ScaleInE0ELSO_0EEEEEENS4_6LayoutISC_NS5_IJNSA_ILi0EEESS_SS_EEEEENS5_IJNS4_10UnderscoreESV_SV_EEEEENS4_13SM90_TMA_LOADENS4_14ComposedLayoutINS4_7SwizzleILi3ELi4ELi3EEENS4_18smem_ptr_flag_bitsILi16EEENSR_INS5_IJNSA_ILi8EEESF_EEENS5_IJSF_SB_EEEEEEEvNS4_8identityESY_S18_vS19_EENS_8epilogue10collective18CollectiveEpilogueINS1B_23Sm100TmaWarpSpecializedILi3ELi2ELi32ELb1ELb0EEEJSG_NS5_IJNSR_ISE_SB_EENSR_INSA_ILi32EEESB_EEEEESH_SI_SH_SI_NS1B_6fusion15FusionCallbacksIS1F_NS1K_17LinearCombinationISH_fSH_fLNS_15FloatRoundStyleE2EEESG_S1J_JEEENS4_5SM1004TMEM4LOAD26SM100_TMEM_LOAD_32dp32b32xESY_NSZ_INS10_ILi2ELi4ELi3EEES13_NSR_INS5_IJS14_S1H_EEENS5_IJS1H_SB_EEEEEEENS4_39AutoVectorizingCopyWithAssumedAlignmentILi128EEENS4_14SM90_TMA_STOREES1Y_S20_S20_EEEvvEEEEvNT_6ParamsE) ;  /* 0xffffff8002107950 */ /* 0x000fea0003c3ffff */
        .weak           $__internal_2_$__cuda_sm10x_tcgen05_guardrail_trap_unallocated_columns_being_dealloced
        .type           $__internal_2_$__cuda_sm10x_tcgen05_guardrail_trap_unallocated_columns_being_dealloced,@function
        .size           $__internal_2_$__cuda_sm10x_tcgen05_guardrail_trap_unallocated_columns_being_dealloced,(.L_x_157 - $__internal_2_$__cuda_sm10x_tcgen05_guardrail_trap_unallocated_columns_being_dealloced)
$__internal_2_$__cuda_sm10x_tcgen05_guardrail_trap_unallocated_columns_being_dealloced:
[----:B------:R-:W-:Y:S05]  /*7fc0*/  BPT.TRAP 0x1 ;  /* 0x000000040000795c */ /* 0x000fea0000300000 */
[----:B------:R-:W-:-:S04]  /*7fd0*/  HFMA2 R3, -RZ, RZ, 0, 0 ;  /* 0x00000000ff037431 */ /* 0x000fc800000001ff */
[----:B------:R-:W-:Y:S05]  /*7fe0*/  RET.REL.NODEC R2 `(_ZN7cutlass13device_kernelINS_4gemm6kernel13GemmUniversalIN4cute5tupleIJiiiiEEENS1_10collective13CollectiveMmaINS1_35MainloopSm100TmaUmmaWarpSpecializedILi5ELi2ELi4ENS5_IJNS4_1CILi1EEESB_SB_EEEEENS5_IJNSA_ILi128EEENSA_ILi64EEESF_EEENS_10bfloat16_tENS5_IJlSB_lEEESH_SI_NS4_8TiledMMAINS4_8MMA_AtomIJNS4_20SM100_MMA_F16BF16_SSISH_SH_fLi128ELi64ELNS4_4UMMA5MajorE0ELSN_0ELNSM_7ScaleInE0ELSO_0EEEEEENS4_6LayoutISC_NS5_IJNSA_ILi0EEESS_SS_EEEEENS5_IJNS4_10UnderscoreESV_SV_EEEEENS4_13SM90_TMA_LOADENS4_14ComposedLayoutINS4_7SwizzleILi3ELi4ELi3EEENS4_18smem_ptr_flag_bitsILi16EEENSR_INS5_IJNSA_ILi8EEESF_EEENS5_IJSF_SB_EEEEEEEvNS4_8identityESY_S18_vS19_EENS_8epilogue10collective18CollectiveEpilogueINS1B_23Sm100TmaWarpSpecializedILi3ELi2ELi32ELb1ELb0EEEJSG_NS5_IJNSR_ISE_SB_EENSR_INSA_ILi32EEESB_EEEEESH_SI_SH_SI_NS1B_6fusion15FusionCallbacksIS1F_NS1K_17LinearCombinationISH_fSH_fLNS_15FloatRoundStyleE2EEESG_S1J_JEEENS4_5SM1004TMEM4LOAD26SM100_TMEM_LOAD_32dp32b32xESY_NSZ_INS10_ILi2ELi4ELi3EEES13_NSR_INS5_IJS14_S1H_EEENS5_IJS1H_SB_EEEEEEENS4_39AutoVectorizingCopyWithAssumedAlignmentILi128EEENS4_14SM90_TMA_STOREES1Y_S20_S20_EEEvvEEEEvNT_6ParamsE) ;  /* 0xffffff8002047950 */ /* 0x000fea0003c3ffff */
.L_x_156:
[----:B------:R-:W-:-:S00]  /*7ff0*/  BRA `(.L_x_156) ;  /* 0xfffffffc00fc7947 */ /* 0x000fc0000383ffff */
[----:B------:R-:W-:-:S00]  /*8000*/  NOP ;  /* 0x0000000000007918 */ /* 0x000fc00000000000 */
[----:B------:R-:W-:-:S00]  /*8010*/  NOP ;  /* 0x0000000000007918 */ /* 0x000fc00000000000 */
[----:B------:R-:W-:-:S00]  /*8020*/  NOP ;  /* 0x0000000000007918 */ /* 0x000fc00000000000 */
[----:B------:R-:W-:-:S00]  /*8030*/  NOP ;  /* 0x0000000000007918 */ /* 0x000fc00000000000 */
[----:B------:R-:W-:-:S00]  /*8040*/  NOP ;  /* 0x0000000000007918 */ /* 0x000fc00000000000 */
[----:B------:R-:W-:-:S00]  /*8050*/  NOP ;  /* 0x0000000000007918 */ /* 0x000fc00000000000 */
[----:B------:R-:W-:-:S00]  /*8060*/  NOP ;  /* 0x0000000000007918 */ /* 0x000fc00000000000 */
[----:B------:R-:W-:-:S00]  /*8070*/  NOP ;  /* 0x0000000000007918 */ /* 0x000fc00000000000 */
.L_x_157:


//--------------------- .nv.global.init           --------------------------
	.section	.nv.global.init,"aw",@progbits
.nv.global.init:
	.type		$str$27,@object
	.size		$str$27,($str$28 - $str$27)
$str$27:
        /*0000*/ 	.byte	0x28, 0x61, 0x64, 0x64, 0x72, 0x65, 0x73, 0x73, 0x20, 0x26, 0x20, 0x6d, 0x61, 0x73, 0x6b, 0x29
        /*0010*/ 	.byte	0x20, 0x3d, 0x3d, 0x20, 0x30, 0x00
	.type		$str$28,@object
	.size		$str$28,($str$26 - $str$28)
$str$28:
        /*0016*/ 	.byte	0x2f, 0x74, 0x6d, 0x70, 0x2f, 0x63, 0x75, 0x74, 0x6c, 0x61, 0x73, 0x73, 0x5f, 0x73, 0x77, 0x65
        /*0026*/ 	.byte	0x65, 0x70, 0x5f, 0x73, 0x72, 0x63, 0x2f, 0x69, 0x6e, 0x63, 0x6c, 0x75, 0x64, 0x65, 0x2f, 0x63
        /*0036*/ 	.byte	0x75, 0x74, 0x65, 0x2f, 0x70, 0x6f, 0x69, 0x6e, 0x74, 0x65, 0x72, 0x5f, 0x66, 0x6c, 0x61, 0x67
        /*0046*/ 	.byte	0x67, 0x65, 0x64, 0x2e, 0x68, 0x70, 0x70, 0x00
	.type		$str$26,@object
	.size		$str$26,($str$25 - $str$26)
$str$26:
        /*004e*/ 	.byte	0x2f, 0x74, 0x6d, 0x70, 0x2f, 0x63, 0x75, 0x74, 0x6c, 0x61, 0x73, 0x73, 0x5f, 0x73, 0x77, 0x65
        /*005e*/ 	.byte	0x65, 0x70, 0x5f, 0x73, 0x72, 0x63, 0x2f, 0x69, 0x6e, 0x63, 0x6c, 0x75, 0x64, 0x65, 0x2f, 0x63
        /*006e*/ 	.byte	0x75, 0x74, 0x65, 0x2f, 0x61, 0x74, 0x6f, 0x6d, 0x2f, 0x63, 0x6f, 0x70, 0x79, 0x5f, 0x74, 0x72
        /*007e*/ 	.byte	0x61, 0x69, 0x74, 0x73, 0x5f, 0x73, 0x6d, 0x31, 0x30, 0x30, 0x2e, 0x68, 0x70, 0x70, 0x00
	.type		$str$25,@object
	.size		$str$25,(__unnamed_1 - $str$25)
$str$25:
        /*008d*/ 	.byte	0x28, 0x28, 0x75, 0x69, 0x6e, 0x74, 0x33, 0x32, 0x5f, 0x74, 0x28, 0x74, 0x68, 0x72, 0x65, 0x61
        /*009d*/ 	.byte	0x64, 0x49, 0x64, 0x78, 0x2e, 0x78, 0x29, 0x20, 0x2f, 0x20, 0x33, 0x32, 0x29, 0x20, 0x25, 0x20
        /*00ad*/ 	.byte	0x34, 0x29, 0x20, 0x3d, 0x3d, 0x20, 0x28, 0x28, 0x28, 0x74, 0x6d, 0x65, 0x6d, 0x5f, 0x61, 0x64
        /*00bd*/ 	.byte	0x64, 0x72, 0x20, 0x3e, 0x3e, 0x20, 0x31, 0x36, 0x29, 0x20, 0x2f, 0x20, 0x33, 0x32, 0x29, 0x20
        /*00cd*/ 	.byte	0x25, 0x20, 0x34, 0x29, 0x00
	.type		__unnamed_1,@object
	.size		__unnamed_1,(__unnamed_2 - __unnamed_1)
__unnamed_1:
        /*00d2*/ 	.byte	0x61, 0x75, 0x74, 0x6f, 0x20, 0x63, 0x75, 0x74, 0x65, 0x3a, 0x3a, 0x61, 0x73, 0x5f, 0x70, 0x6f
        /* <DEDUP_REMOVED lines=24> */
        /*0262*/ 	.byte	0x34, 0x30, 0x39, 0x36, 0x3e, 0x3e, 0x3e, 0x3e, 0x5d, 0x00
	.type		__unnamed_2,@object
	.size		__unnamed_2,(.L_2 - __unnamed_2)
__unnamed_2:
        /* <DEDUP_REMOVED lines=42> */
        /*050c*/ 	.byte	0x3e, 0x3e, 0x5d, 0x00
.L_2:


//--------------------- .nv.shared._ZN7cutlass13device_kernelINS_4gemm6kernel13GemmUniversalIN4cute5tupleIJiiiiEEENS1_10collective13CollectiveMmaINS1_35MainloopSm100TmaUmmaWarpSpecializedILi5ELi2ELi4ENS5_IJNS4_1CILi1EEESB_SB_EEEEENS5_IJNSA_ILi128EEENSA_ILi64EEESF_EEENS_10bfloat16_tENS5_IJlSB_lEEESH_SI_NS4_8TiledMMAINS4_8MMA_AtomIJNS4_20SM100_MMA_F16BF16_SSISH_SH_fLi128ELi64ELNS4_4UMMA5MajorE0ELSN_0ELNSM_7ScaleInE0ELSO_0EEEEEENS4_6LayoutISC_NS5_IJNSA_ILi0EEESS_SS_EEEEENS5_IJNS4_10UnderscoreESV_SV_EEEEENS4_13SM90_TMA_LOADENS4_14ComposedLayoutINS4_7SwizzleILi3ELi4ELi3EEENS4_18smem_ptr_flag_bitsILi16EEENSR_INS5_IJNSA_ILi8EEESF_EEENS5_IJSF_SB_EEEEEEEvNS4_8identityESY_S18_vS19_EENS_8epilogue10collective18CollectiveEpilogueINS1B_23Sm100TmaWarpSpecializedILi3ELi2ELi32ELb1ELb0EEEJSG_NS5_IJNSR_ISE_SB_EENSR_INSA_ILi32EEESB_EEEEESH_SI_SH_SI_NS1B_6fusion15FusionCallbacksIS1F_NS1K_17LinearCombinationISH_fSH_fLNS_15FloatRoundStyleE2EEESG_S1J_JEEENS4_5SM1004TMEM4LOAD26SM100_TMEM_LOAD_32dp32b32xESY_NSZ_INS10_ILi2ELi4ELi3EEES13_NSR_INS5_IJS14_S1H_EEENS5_IJS1H_SB_EEEEEEENS4_39AutoVectorizingCopyWithAssumedAlignmentILi128EEENS4_14SM90_TMA_STOREES1Y_S20_S20_EEEvvEEEEvNT_6ParamsE --------------------------
	.section	.nv.shared._ZN7cutlass13device_kernelINS_4gemm6kernel13GemmUniversalIN4cute5tupleIJiiiiEEENS1_10collective13CollectiveMmaINS1_35MainloopSm100TmaUmmaWarpSpecializedILi5ELi2ELi4ENS5_IJNS4_1CILi1EEESB_SB_EEEEENS5_IJNSA_ILi128EEENSA_ILi64EEESF_EEENS_10bfloat16_tENS5_IJlSB_lEEESH_SI_NS4_8TiledMMAINS4_8MMA_AtomIJNS4_20SM100_MMA_F16BF16_SSISH_SH_fLi128ELi64ELNS4_4UMMA5MajorE0ELSN_0ELNSM_7ScaleInE0ELSO_0EEEEEENS4_6LayoutISC_NS5_IJNSA_ILi0EEESS_SS_EEEEENS5_IJNS4_10UnderscoreESV_SV_EEEEENS4_13SM90_TMA_LOADENS4_14ComposedLayoutINS4_7SwizzleILi3ELi4ELi3EEENS4_18smem_ptr_flag_bitsILi16EEENSR_INS5_IJNSA_ILi8EEESF_EEENS5_IJSF_SB_EEEEEEEvNS4_8identityESY_S18_vS19_EENS_8epilogue10collective18CollectiveEpilogueINS1B_23Sm100TmaWarpSpecializedILi3ELi2ELi32ELb1ELb0EEEJSG_NS5_IJNSR_ISE_SB_EENSR_INSA_ILi32EEESB_EEEEESH_SI_SH_SI_NS1B_6fusion15FusionCallbacksIS1F_NS1K_17LinearCombinationISH_fSH_fLNS_15FloatRoundStyleE2EEESG_S1J_JEEENS4_5SM1004TMEM4LOAD26SM100_TMEM_LOAD_32dp32b32xESY_NSZ_INS10_ILi2ELi4ELi3EEES13_NSR_INS5_IJS14_S1H_EEENS5_IJS1H_SB_EEEEEEENS4_39AutoVectorizingCopyWithAssumedAlignmentILi128EEENS4_14SM90_TMA_STOREES1Y_S20_S20_EEEvvEEEEvNT_6ParamsE,"aw",@nobits
	.sectionflags	@""
	.align	16
	.zero		1024


//--------------------- .nv.shared.reserved.0     --------------------------
	.section	.nv.shared.reserved.0,"aw",@nobits
	.weak		__nv_reservedSMEM_offset_0_alias
	.size		__nv_reservedSMEM_offset_0_alias, 0, 64
	.other		__nv_reservedSMEM_offset_0_alias,@"STO_CUDA_RESERVED_SHARED STV_DEFAULT"
__nv_reservedSMEM_offset_0_alias:
	.zero		0
.nv.shared.reserved.0:
	.zero		64
	.weak		__nv_reservedSMEM_tcgen05_partition
	.type		__nv_reservedSMEM_tcgen05_partition,@object
	.size		__nv_reservedSMEM_tcgen05_partition,(.L_0 - __nv_reservedSMEM_tcgen05_partition)
__nv_reservedSMEM_tcgen05_partition:
	.zero		32
.L_0:


//--------------------- .nv.global                --------------------------
	.section	.nv.global,"aw",@nobits
.nv.global:
	.type		_ZN39_INTERNAL_f708876c_4_k_cu_6229789c_75764cute1_E,@object
	.size		_ZN39_INTERNAL_f708876c_4_k_cu_6229789c_75764cute1_E,(_ZN39_INTERNAL_f708876c_4_k_cu_6229789c_75764cuda3std3__45__cpo6cbeginE - _ZN39_INTERNAL_f708876c_4_k_cu_6229789c_75764cute1_E)
_ZN39_INTERNAL_f708876c_4_k_cu_6229789c_75764cute1_E:
	.zero		1
	.type		_ZN39_INTERNAL_f708876c_4_k_cu_6229789c_75764cuda3std3__45__cpo6cbeginE,@object
	.size		_ZN39_INTERNAL_f708876c_4_k_cu_6229789c_75764cuda3std3__45__cpo6cbeginE,(_ZN39_INTERNAL_f708876c_4_k_cu_6229789c_75764cuda3std3__48in_placeE - _ZN39_INTERNAL_f708876c_4_k_cu_6229789c_75764cuda3std3__45__cpo6cbeginE)
_ZN39_INTERNAL_f708876c_4_k_cu_6229789c_75764cuda3std3__45__cpo6cbeginE:
	.zero		1
	.type		_ZN39_INTERNAL_f708876c_4_k_cu_6229789c_75764cuda3std3__48in_placeE,@object
	.size		_ZN39_INTERNAL_f708876c_4_k_cu_6229789c_75764cuda3std3__48in_placeE,(_ZN39_INTERNAL_f708876c_4_k_cu_6229789c_75764cuda3std6ranges3__45__cpo9iter_moveE - _ZN39_INTERNAL_f708876c_4_k_cu_6229789c_75764cuda3std3__48in_placeE)
_ZN39_INTERNAL_f708876c_4_k_cu_6229789c_75764cuda3std3__48in_placeE:
	.zero		1
	.type		_ZN39_INTERNAL_f708876c_4_k_cu_6229789c_75764cuda3std6ranges3__45__cpo9iter_moveE,@object
	.size		_ZN39_INTERNAL_f708876c_4_k_cu_6229789c_75764cuda3std6ranges3__45__cpo9iter_moveE,(_ZN39_INTERNAL_f708876c_4_k_cu_6229789c_75764cuda3std3__45__cpo5beginE - _ZN39_INTERNAL_f708876c_4_k_cu_6229789c_75764cuda3std6ranges3__45__cpo9iter_moveE)
_ZN39_INTERNAL_f708876c_4_k_cu_6229789c_75764cuda3std6ranges3__45__cpo9iter_moveE:
	.zero		1
	.type		_ZN39_INTERNAL_f708876c_4_k_cu_6229789c_75764cuda3std3__45__cpo5beginE,@object
	.size		_ZN39_INTERNAL_f708876c_4_k_cu_6229789c_75764cuda3std3__45__cpo5beginE,(_ZN39_INTERNAL_f708876c_4_k_cu_6229789c_75764cuda3std3__441_GLOBAL__N__f708876c_4_k_cu_6229789c_75766ignoreE - _ZN39_INTERNAL_f708876c_4_k_cu_6229789c_75764cuda3std3__45__cpo5beginE)
_ZN39_INTERNAL_f708876c_4_k_cu_6229789c_75764cuda3std3__45__cpo5beginE:
	.zero		1
	.type		_ZN39_INTERNAL_f708876c_4_k_cu_6229789c_75764cuda3std3__441_GLOBAL__N__f708876c_4_k_cu_6229789c_75766ignoreE,@object
	.size		_ZN39_INTERNAL_f708876c_4_k_cu_6229789c_75764cuda3std3__441_GLOBAL__N__f708876c_4_k_cu_6229789c_75766ignoreE,(_ZN39_INTERNAL_f708876c_4_k_cu_6229789c_75764cute7productE - _ZN39_INTERNAL_f708876c_4_k_cu_6229789c_75764cuda3std3__441_GLOBAL__N__f708876c_4_k_cu_6229789c_75766ignoreE)
_ZN39_INTERNAL_f708876c_4_k_cu_6229789c_75764cuda3std3__441_GLOBAL__N__f708876c_4_k_cu_6229789c_75766ignoreE:
	.zero		1
	.type		_ZN39_INTERNAL_f708876c_4_k_cu_6229789c_75764cute7productE,@object
	.size		_ZN39_INTERNAL_f708876c_4_k_cu_6229789c_75764cute7productE,(_ZN39_INTERNAL_f708876c_4_k_cu_6229789c_75764cuda3std3__45__cpo3endE - _ZN39_INTERNAL_f708876c_4_k_cu_6229789c_75764cute7productE)
_ZN39_INTERNAL_f708876c_4_k_cu_6229789c_75764cute7productE:
	.zero		1
	.type		_ZN39_INTERNAL_f708876c_4_k_cu_6229789c_75764cuda3std3__45__cpo3endE,@object
	.size		_ZN39_INTERNAL_f708876c_4_k_cu_6229789c_75764cuda3std3__45__cpo3endE,(_ZN39_INTERNAL_f708876c_4_k_cu_6229789c_75764cuda3std3__419piecewise_constructE - _ZN39_INTERNAL_f708876c_4_k_cu_6229789c_75764cuda3std3__45__cpo3endE)
_ZN39_INTERNAL_f708876c_4_k_cu_6229789c_75764cuda3std3__45__cpo3endE:
	.zero		1
	.type		_ZN39_INTERNAL_f708876c_4_k_cu_6229789c_75764cuda3std3__419piecewise_constructE,@object
	.size		_ZN39_INTERNAL_f708876c_4_k_cu_6229789c_75764cuda3std3__419piecewise_constructE,(_ZN39_INTERNAL_f708876c_4_k_cu_6229789c_75764cuda3std3__45__cpo4cendE - _ZN39_INTERNAL_f708876c_4_k_cu_6229789c_75764cuda3std3__419piecewise_constructE)
_ZN39_INTERNAL_f708876c_4_k_cu_6229789c_75764cuda3std3__419piecewise_constructE:
	.zero		1
	.type		_ZN39_INTERNAL_f708876c_4_k_cu_6229789c_75764cuda3std3__45__cpo4cendE,@object
	.size		_ZN39_INTERNAL_f708876c_4_k_cu_6229789c_75764cuda3std3__45__cpo4cendE,(_ZN39_INTERNAL_f708876c_4_k_cu_6229789c_75764cuda3std6ranges3__45__cpo4swapE - _ZN39_INTERNAL_f708876c_4_k_cu_6229789c_75764cuda3std3__45__cpo4cendE)
_ZN39_INTERNAL_f708876c_4_k_cu_6229789c_75764cuda3std3__45__cpo4cendE:
	.zero		1
	.type		_ZN39_INTERNAL_f708876c_4_k_cu_6229789c_75764cuda3std6ranges3__45__cpo4swapE,@object
	.size		_ZN39_INTERNAL_f708876c_4_k_cu_6229789c_75764cuda3std6ranges3__45__cpo4swapE,(.L_10 - _ZN39_INTERNAL_f708876c_4_k_cu_6229789c_75764cuda3std6ranges3__45__cpo4swapE)
_ZN39_INTERNAL_f708876c_4_k_cu_6229789c_75764cuda3std6ranges3__45__cpo4swapE:
	.zero		1
.L_10:


//--------------------- .nv.constant0._ZN7cutlass13device_kernelINS_4gemm6kernel13GemmUniversalIN4cute5tupleIJiiiiEEENS1_10collective13CollectiveMmaINS1_35MainloopSm100TmaUmmaWarpSpecializedILi5ELi2ELi4ENS5_IJNS4_1CILi1EEESB_SB_EEEEENS5_IJNSA_ILi128EEENSA_ILi64EEESF_EEENS_10bfloat16_tENS5_IJlSB_lEEESH_SI_NS4_8TiledMMAINS4_8MMA_AtomIJNS4_20SM100_MMA_F16BF16_SSISH_SH_fLi128ELi64ELNS4_4UMMA5MajorE0ELSN_0ELNSM_7ScaleInE0ELSO_0EEEEEENS4_6LayoutISC_NS5_IJNSA_ILi0EEESS_SS_EEEEENS5_IJNS4_10UnderscoreESV_SV_EEEEENS4_13SM90_TMA_LOADENS4_14ComposedLayoutINS4_7SwizzleILi3ELi4ELi3EEENS4_18smem_ptr_flag_bitsILi16EEENSR_INS5_IJNSA_ILi8EEESF_EEENS5_IJSF_SB_EEEEEEEvNS4_8identityESY_S18_vS19_EENS_8epilogue10collective18CollectiveEpilogueINS1B_23Sm100TmaWarpSpecializedILi3ELi2ELi32ELb1ELb0EEEJSG_NS5_IJNSR_ISE_SB_EENSR_INSA_ILi32EEESB_EEEEESH_SI_SH_SI_NS1B_6fusion15FusionCallbacksIS1F_NS1K_17LinearCombinationISH_fSH_fLNS_15FloatRoundStyleE2EEESG_S1J_JEEENS4_5SM1004TMEM4LOAD26SM100_TMEM_LOAD_32dp32b32xESY_NSZ_INS10_ILi2ELi4ELi3EEES13_NSR_INS5_IJS14_S1H_EEENS5_IJS1H_SB_EEEEEEENS4_39AutoVectorizingCopyWithAssumedAlignmentILi128EEENS4_14SM90_TMA_STOREES1Y_S20_S20_EEEvvEEEEvNT_6ParamsE --------------------------
	.section	.nv.constant0._ZN7cutlass13device_kernelINS_4gemm6kernel13GemmUniversalIN4cute5tupleIJiiiiEEENS1_10collective13CollectiveMmaINS1_35MainloopSm100TmaUmmaWarpSpecializedILi5ELi2ELi4ENS5_IJNS4_1CILi1EEESB_SB_EEEEENS5_IJNSA_ILi128EEENSA_ILi64EEESF_EEENS_10bfloat16_tENS5_IJlSB_lEEESH_SI_NS4_8TiledMMAINS4_8MMA_AtomIJNS4_20SM100_MMA_F16BF16_SSISH_SH_fLi128ELi64ELNS4_4UMMA5MajorE0ELSN_0ELNSM_7ScaleInE0ELSO_0EEEEEENS4_6LayoutISC_NS5_IJNSA_ILi0EEESS_SS_EEEEENS5_IJNS4_10UnderscoreESV_SV_EEEEENS4_13SM90_TMA_LOADENS4_14ComposedLayoutINS4_7SwizzleILi3ELi4ELi3EEENS4_18smem_ptr_flag_bitsILi16EEENSR_INS5_IJNSA_ILi8EEESF_EEENS5_IJSF_SB_EEEEEEEvNS4_8identityESY_S18_vS19_EENS_8epilogue10collective18CollectiveEpilogueINS1B_23Sm100TmaWarpSpecializedILi3ELi2ELi32ELb1ELb0EEEJSG_NS5_IJNSR_ISE_SB_EENSR_INSA_ILi32EEESB_EEEEESH_SI_SH_SI_NS1B_6fusion15FusionCallbacksIS1F_NS1K_17LinearCombinationISH_fSH_fLNS_15FloatRoundStyleE2EEESG_S1J_JEEENS4_5SM1004TMEM4LOAD26SM100_TMEM_LOAD_32dp32b32xESY_NSZ_INS10_ILi2ELi4ELi3EEES13_NSR_INS5_IJS14_S1H_EEENS5_IJS1H_SB_EEEEEEENS4_39AutoVectorizingCopyWithAssumedAlignmentILi128EEENS4_14SM90_TMA_STOREES1Y_S20_S20_EEEvvEEEEvNT_6ParamsE,"a",@progbits
	.sectionflags	@""
	.align	4
.nv.constant0._ZN7cutlass13device_kernelINS_4gemm6kernel13GemmUniversalIN4cute5tupleIJiiiiEEENS1_10collective13CollectiveMmaINS1_35MainloopSm100TmaUmmaWarpSpecializedILi5ELi2ELi4ENS5_IJNS4_1CILi1EEESB_SB_EEEEENS5_IJNSA_ILi128EEENSA_ILi64EEESF_EEENS_10bfloat16_tENS5_IJlSB_lEEESH_SI_NS4_8TiledMMAINS4_8MMA_AtomIJNS4_20SM100_MMA_F16BF16_SSISH_SH_fLi128ELi64ELNS4_4UMMA5MajorE0ELSN_0ELNSM_7ScaleInE0ELSO_0EEEEEENS4_6LayoutISC_NS5_IJNSA_ILi0EEESS_SS_EEEEENS5_IJNS4_10UnderscoreESV_SV_EEEEENS4_13SM90_TMA_LOADENS4_14ComposedLayoutINS4_7SwizzleILi3ELi4ELi3EEENS4_18smem_ptr_flag_bitsILi16EEENSR_INS5_IJNSA_ILi8EEESF_EEENS5_IJSF_SB_EEEEEEEvNS4_8identityESY_S18_vS19_EENS_8epilogue10collective18CollectiveEpilogueINS1B_23Sm100TmaWarpSpecializedILi3ELi2ELi32ELb1ELb0EEEJSG_NS5_IJNSR_ISE_SB_EENSR_INSA_ILi32EEESB_EEEEESH_SI_SH_SI_NS1B_6fusion15FusionCallbacksIS1F_NS1K_17LinearCombinationISH_fSH_fLNS_15FloatRoundStyleE2EEESG_S1J_JEEENS4_5SM1004TMEM4LOAD26SM100_TMEM_LOAD_32dp32b32xESY_NSZ_INS10_ILi2ELi4ELi3EEES13_NSR_INS5_IJS14_S1H_EEENS5_IJS1H_SB_EEEEEEENS4_39AutoVectorizingCopyWithAssumedAlignmentILi128EEENS4_14SM90_TMA_STOREES1Y_S20_S20_EEEvvEEEEvNT_6ParamsE:
	.zero		2944


//--------------------- SYMBOLS --------------------------

	.type		.nv.reservedSmem.offset0,@object
	.size		.nv.reservedSmem.offset0,0x4
	.type		.nv.reservedSmem.cap,@object
	.size		.nv.reservedSmem.cap,0x4
	.type		__assertfail,@function
